	.headerflags	@"EF_CUDA_TEXMODE_UNIFIED EF_CUDA_64BIT_ADDRESS EF_CUDA_ACCELERATORS EF_CUDA_SM90 EF_CUDA_VIRTUAL_SM(EF_CUDA_SM90)"
	.elftype	@"ET_EXEC"


//--------------------- .nv.info                  --------------------------
	.section	.nv.info,"",@"SHT_CUDA_INFO"
	.align	4


	//----- nvinfo : EIATTR_REGCOUNT
	.align		4
        /*0000*/ 	.byte	0x04, 0x2f
        /*0002*/ 	.short	(.L_1 - .L_0)
	.align		4
.L_0:
        /*0004*/ 	.word	index@(chunk_scaled_dot_kkt_fwd_kernel)
        /*0008*/ 	.word	0x0000003f


	//----- nvinfo : EIATTR_FRAME_SIZE
	.align		4
.L_1:
        /*000c*/ 	.byte	0x04, 0x11
        /*000e*/ 	.short	(.L_3 - .L_2)
	.align		4
.L_2:
        /*0010*/ 	.word	index@(chunk_scaled_dot_kkt_fwd_kernel)
        /*0014*/ 	.word	0x00000000


	//----- nvinfo : EIATTR_MIN_STACK_SIZE
	.align		4
.L_3:
        /*0018*/ 	.byte	0x04, 0x12
        /*001a*/ 	.short	(.L_5 - .L_4)
	.align		4
.L_4:
        /*001c*/ 	.word	index@(chunk_scaled_dot_kkt_fwd_kernel)
        /*0020*/ 	.word	0x00000000
.L_5:


//--------------------- .nv.info.chunk_scaled_dot_kkt_fwd_kernel --------------------------
	.section	.nv.info.chunk_scaled_dot_kkt_fwd_kernel,"",@"SHT_CUDA_INFO"
	.sectionflags	@""
	.align	4


	//----- nvinfo : EIATTR_CUDA_API_VERSION
	.align		4
        /*0000*/ 	.byte	0x04, 0x37
        /*0002*/ 	.short	(.L_7 - .L_6)
.L_6:
        /*0004*/ 	.word	0x00000080


	//----- nvinfo : EIATTR_KPARAM_INFO
	.align		4
.L_7:
        /*0008*/ 	.byte	0x04, 0x17
        /*000a*/ 	.short	(.L_9 - .L_8)
.L_8:
        /*000c*/ 	.word	0x00000000
        /*0010*/ 	.short	0x0005
        /*0012*/ 	.short	0x0028
        /*0014*/ 	.byte	0x00, 0xf4, 0x21, 0x00


	//----- nvinfo : EIATTR_KPARAM_INFO
	.align		4
.L_9:
        /*0018*/ 	.byte	0x04, 0x17
        /*001a*/ 	.short	(.L_11 - .L_10)
.L_10:
        /*001c*/ 	.word	0x00000000
        /*0020*/ 	.short	0x0004
        /*0022*/ 	.short	0x0020
        /*0024*/ 	.byte	0x00, 0xf0, 0x11, 0x00


	//----- nvinfo : EIATTR_KPARAM_INFO
	.align		4
.L_11:
        /*0028*/ 	.byte	0x04, 0x17
        /*002a*/ 	.short	(.L_13 - .L_12)
.L_12:
        /*002c*/ 	.word	0x00000000
        /*0030*/ 	.short	0x0003
        /*0032*/ 	.short	0x0018
        /*0034*/ 	.byte	0x00, 0xf4, 0x21, 0x00


	//----- nvinfo : EIATTR_KPARAM_INFO
	.align		4
.L_13:
        /*0038*/ 	.byte	0x04, 0x17
        /*003a*/ 	.short	(.L_15 - .L_14)
.L_14:
        /*003c*/ 	.word	0x00000000
        /*0040*/ 	.short	0x0002
        /*0042*/ 	.short	0x0010
        /*0044*/ 	.byte	0x00, 0xf4, 0x21, 0x00


	//----- nvinfo : EIATTR_KPARAM_INFO
	.align		4
.L_15:
        /*0048*/ 	.byte	0x04, 0x17
        /*004a*/ 	.short	(.L_17 - .L_16)
.L_16:
        /*004c*/ 	.word	0x00000000
        /*0050*/ 	.short	0x0001
        /*0052*/ 	.short	0x0008
        /*0054*/ 	.byte	0x00, 0xf4, 0x21, 0x00


	//----- nvinfo : EIATTR_KPARAM_INFO
	.align		4
.L_17:
        /*0058*/ 	.byte	0x04, 0x17
        /*005a*/ 	.short	(.L_19 - .L_18)
.L_18:
        /*005c*/ 	.word	0x00000000
        /*0060*/ 	.short	0x0000
        /*0062*/ 	.short	0x0000
        /*0064*/ 	.byte	0x00, 0xf4, 0x21, 0x00


	//----- nvinfo : EIATTR_SPARSE_MMA_MASK
	.align		4
.L_19:
        /*0068*/ 	.byte	0x03, 0x50
        /*006a*/ 	.short	0x0000


	//----- nvinfo : EIATTR_MAXREG_COUNT
	.align		4
        /*006c*/ 	.byte	0x03, 0x1b
        /*006e*/ 	.short	0x00ff


	//----- nvinfo : EIATTR_EXIT_INSTR_OFFSETS
	.align		4
        /*0070*/ 	.byte	0x04, 0x1c
        /*0072*/ 	.short	(.L_21 - .L_20)


	//   ....[0]....
.L_20:
        /*0074*/ 	.word	0x000021e0


	//   ....[1]....
        /*0078*/ 	.word	0x00002230


	//----- nvinfo : EIATTR_REQNTID
	.align		4
.L_21:
        /*007c*/ 	.byte	0x04, 0x10
        /*007e*/ 	.short	(.L_23 - .L_22)
.L_22:
        /*0080*/ 	.word	0x00000100
        /*0084*/ 	.word	0x00000001
        /*0088*/ 	.word	0x00000001


	//----- nvinfo : EIATTR_CBANK_PARAM_SIZE
	.align		4
.L_23:
        /*008c*/ 	.byte	0x03, 0x19
        /*008e*/ 	.short	0x0030


	//----- nvinfo : EIATTR_PARAM_CBANK
	.align		4
        /*0090*/ 	.byte	0x04, 0x0a
        /*0092*/ 	.short	(.L_25 - .L_24)
	.align		4
.L_24:
        /*0094*/ 	.word	index@(.nv.constant0.chunk_scaled_dot_kkt_fwd_kernel)
        /*0098*/ 	.short	0x0210
        /*009a*/ 	.short	0x0030


	//----- nvinfo : EIATTR_SW_WAR
	.align		4
.L_25:
        /*009c*/ 	.byte	0x04, 0x36
        /*009e*/ 	.short	(.L_27 - .L_26)
.L_26:
        /*00a0*/ 	.word	0x00000008
.L_27:


//--------------------- .nv.callgraph             --------------------------
	.section	.nv.callgraph,"",@"SHT_CUDA_CALLGRAPH"
	.align	4
	.sectionentsize	8
	.align		4
        /*0000*/ 	.word	0x00000000
	.align		4
        /*0004*/ 	.word	0xffffffff
	.align		4
        /*0008*/ 	.word	0x00000000
	.align		4
        /*000c*/ 	.word	0xfffffffe
	.align		4
        /*0010*/ 	.word	0x00000000
	.align		4
        /*0014*/ 	.word	0xfffffffd
	.align		4
        /*0018*/ 	.word	0x00000000
	.align		4
        /*001c*/ 	.word	0xfffffffc


//--------------------- .text.chunk_scaled_dot_kkt_fwd_kernel --------------------------
	.section	.text.chunk_scaled_dot_kkt_fwd_kernel,"ax",@progbits
	.sectionflags	@"SHF_BARRIERS=1"
	.align	128
        .global         chunk_scaled_dot_kkt_fwd_kernel
        .type           chunk_scaled_dot_kkt_fwd_kernel,@function
        .size           chunk_scaled_dot_kkt_fwd_kernel,(.L_x_2 - chunk_scaled_dot_kkt_fwd_kernel)
        .other          chunk_scaled_dot_kkt_fwd_kernel,@"STO_CUDA_ENTRY STV_DEFAULT"
chunk_scaled_dot_kkt_fwd_kernel:
.text.chunk_scaled_dot_kkt_fwd_kernel:
[----:B------:R-:W1:Y:S01]  /*0000*/  LDC R1, c[0x0][0x28] ;  /* 0x00000a00ff017b82 */ /* 0x000e620000000800 */
[----:B------:R-:W2:Y:S07]  /*0010*/  S2R R13, SR_TID.X ;  /* 0x00000000000d7919 */ /* 0x000eae0000002100 */
[----:B------:R-:W3:Y:S01]  /*0020*/  LDC R15, c[0x0][0x230] ;  /* 0x00008c00ff0f7b82 */ /* 0x000ee20000000800 */
[----:B------:R-:W-:Y:S01]  /*0030*/  UMOV UR6, 0x400 ;  /* 0x0000040000067882 */ /* 0x000fe20000000000 */
[----:B------:R-:W-:Y:S01]  /*0040*/  ULDC.64 UR16, c[0x0][0x208] ;  /* 0x0000820000107ab9 */ /* 0x000fe20000000a00 */
[----:B------:R-:W4:Y:S01]  /*0050*/  S2R R11, SR_CTAID.X ;  /* 0x00000000000b7919 */ /* 0x000f220000002500 */
[----:B------:R-:W1:Y:S04]  /*0060*/  S2R R21, SR_CTAID.Y ;  /* 0x0000000000157919 */ /* 0x000e680000002600 */
[----:B------:R-:W1:Y:S08]  /*0070*/  LDC.64 R2, c[0x0][0x220] ;  /* 0x00008800ff027b82 */ /* 0x000e700000000a00 */
[----:B------:R-:W1:Y:S01]  /*0080*/  S2UR UR4, SR_CgaCtaId ;  /* 0x00000000000479c3 */ /* 0x000e620000008800 */
[----:B---3--:R-:W-:-:S02]  /*0090*/  SHF.R.S32.HI R56, RZ, 0x1f, R15 ;  /* 0x0000001fff387819 */ /* 0x008fc4000001140f */
[C---:B--2---:R-:W-:Y:S01]  /*00a0*/  LOP3.LUT R4, R13.reuse, 0x18, RZ, 0xc0, !PT ;  /* 0x000000180d047812 */ /* 0x044fe200078ec0ff */
[C---:B------:R-:W-:Y:S01]  /*00b0*/  IMAD.SHL.U32 R5, R13.reuse, 0x8, RZ ;  /* 0x000000080d057824 */ /* 0x040fe200078e00ff */
[----:B------:R-:W-:Y:S02]  /*00c0*/  SHF.R.S32.HI R0, RZ, 0x5, R13 ;  /* 0x00000005ff007819 */ /* 0x000fe4000001140d */
[----:B------:R-:W-:Y:S01]  /*00d0*/  LOP3.LUT R14, R13, 0x80, RZ, 0xc0, !PT ;  /* 0x000000800d0e7812 */ /* 0x000fe200078ec0ff */
[----:B------:R-:W-:Y:S01]  /*00e0*/  IMAD R6, R4, 0x9, RZ ;  /* 0x0000000904067824 */ /* 0x000fe200078e02ff */
[----:B------:R-:W-:Y:S01]  /*00f0*/  SGXT R0, R0, 0x1 ;  /* 0x000000010000781a */ /* 0x000fe20000000200 */
[----:B----4-:R-:W-:Y:S01]  /*0100*/  IMAD.SHL.U32 R11, R11, 0x40, RZ ;  /* 0x000000400b0b7824 */ /* 0x010fe200078e00ff */
[----:B------:R-:W-:Y:S01]  /*0110*/  LOP3.LUT R19, R5, 0x38, RZ, 0xc0, !PT ;  /* 0x0000003805137812 */ /* 0x000fe200078ec0ff */
[----:B------:R-:W-:Y:S01]  /*0120*/  IMAD.SHL.U32 R20, R14, 0x8, RZ ;  /* 0x000000080e147824 */ /* 0x000fe200078e00ff */
[----:B------:R-:W-:Y:S01]  /*0130*/  LOP3.LUT R0, R0, 0x120, RZ, 0xc0, !PT ;  /* 0x0000012000007812 */ /* 0x000fe200078ec0ff */
[----:B-1----:R-:W-:Y:S01]  /*0140*/  ULEA UR6, UR4, UR6, 0x18 ;  /* 0x0000000604067291 */ /* 0x002fe2000f8ec03f */
[----:B------:R-:W-:-:S02]  /*0150*/  LOP3.LUT R9, R6, 0x800, R19, 0x1e, !PT ;  /* 0x0000080006097812 */ /* 0x000fc400078e1e13 */
[----:B------:R-:W-:Y:S02]  /*0160*/  LOP3.LUT R7, R6, 0x38, R5, 0x78, !PT ;  /* 0x0000003806077812 */ /* 0x000fe400078e7805 */
[----:B------:R-:W-:Y:S02]  /*0170*/  LOP3.LUT R8, R5, 0x200, RZ, 0xc0, !PT ;  /* 0x0000020005087812 */ /* 0x000fe400078ec0ff */
[----:B------:R-:W-:Y:S02]  /*0180*/  LOP3.LUT R6, R9, R0, RZ, 0x3c, !PT ;  /* 0x0000000009067212 */ /* 0x000fe400078e3cff */
[--C-:B------:R-:W-:Y:S02]  /*0190*/  SHF.R.U32.HI R17, RZ, 0x2, R13.reuse ;  /* 0x00000002ff117819 */ /* 0x100fe4000001160d */
[----:B------:R-:W-:Y:S02]  /*01a0*/  SHF.R.U32.HI R4, RZ, 0x1, R13 ;  /* 0x00000001ff047819 */ /* 0x000fe4000001160d */
[----:B------:R-:W-:-:S02]  /*01b0*/  LOP3.LUT R7, R8, R7, R0, 0xf6, !PT ;  /* 0x0000000708077212 */ /* 0x000fc400078ef600 */
[----:B------:R-:W-:Y:S02]  /*01c0*/  LOP3.LUT R5, R6, 0x200, R5, 0xf8, !PT ;  /* 0x0000020006057812 */ /* 0x000fe400078ef805 */
[----:B------:R-:W-:Y:S02]  /*01d0*/  SGXT.U32 R17, R17, 0x3 ;  /* 0x000000031111781a */ /* 0x000fe40000000000 */
[----:B------:R-:W-:Y:S02]  /*01e0*/  SHF.R.U32.HI R0, RZ, 0x3, R13 ;  /* 0x00000003ff007819 */ /* 0x000fe4000001160d */
[-C--:B------:R-:W-:Y:S02]  /*01f0*/  LOP3.LUT R18, R7, R20.reuse, RZ, 0xfc, !PT ;  /* 0x0000001407127212 */ /* 0x080fe400078efcff */
[----:B------:R-:W-:Y:S02]  /*0200*/  LOP3.LUT R17, R17, 0x30, R4, 0xf8, !PT ;  /* 0x0000003011117812 */ /* 0x000fe400078ef804 */
[----:B------:R-:W-:-:S02]  /*0210*/  LOP3.LUT R20, R5, R20, RZ, 0xfc, !PT ;  /* 0x0000001405147212 */ /* 0x000fc400078efcff */
[----:B------:R-:W-:Y:S01]  /*0220*/  SGXT.U32 R0, R0, 0x5 ;  /* 0x000000050000781a */ /* 0x000fe20000000000 */
[----:B------:R-:W1:Y:S01]  /*0230*/  LDC.64 R4, c[0x0][0x210] ;  /* 0x00008400ff047b82 */ /* 0x000e620000000a00 */
[----:B------:R-:W-:Y:S02]  /*0240*/  LOP3.LUT R12, R21, 0xffe0, RZ, 0xc0, !PT ;  /* 0x0000ffe0150c7812 */ /* 0x000fe400078ec0ff */
[----:B------:R-:W-:Y:S02]  /*0250*/  LOP3.LUT R24, R0, R11, RZ, 0xfc, !PT ;  /* 0x0000000b00187212 */ /* 0x000fe400078efcff */
[----:B------:R-:W-:Y:S01]  /*0260*/  SHF.R.S32.HI R47, RZ, 0x1f, R11 ;  /* 0x0000001fff2f7819 */ /* 0x000fe2000001140b */
[-C--:B------:R-:W-:Y:S01]  /*0270*/  IMAD R12, R12, R15.reuse, RZ ;  /* 0x0000000f0c0c7224 */ /* 0x080fe200078e02ff */
[----:B------:R-:W-:Y:S02]  /*0280*/  LOP3.LUT R10, R11, 0x20, R0, 0xfe, !PT ;  /* 0x000000200b0a7812 */ /* 0x000fe400078efe00 */
[-C--:B------:R-:W-:Y:S01]  /*0290*/  ISETP.GE.U32.AND P1, PT, R24, R15.reuse, PT ;  /* 0x0000000f1800720c */ /* 0x080fe20003f26070 */
[----:B------:R-:W-:Y:S01]  /*02a0*/  IMAD.WIDE R2, R12, 0x2, R2 ;  /* 0x000000020c027825 */ /* 0x000fe200078e0202 */
[----:B------:R-:W-:-:S02]  /*02b0*/  ISETP.GE.U32.AND P2, PT, R10, R15, PT ;  /* 0x0000000f0a00720c */ /* 0x000fc40003f46070 */
[-C--:B------:R-:W-:Y:S02]  /*02c0*/  ISETP.GE.AND.EX P1, PT, R47, R56.reuse, PT, P1 ;  /* 0x000000382f00720c */ /* 0x080fe40003f26310 */
[----:B------:R-:W-:Y:S02]  /*02d0*/  LOP3.LUT R16, R21, 0x1f, RZ, 0xc0, !PT ;  /* 0x0000001f15107812 */ /* 0x000fe400078ec0ff */
[----:B------:R-:W-:Y:S02]  /*02e0*/  ISETP.GT.AND P0, PT, R11, -0x1, PT ;  /* 0xffffffff0b00780c */ /* 0x000fe40003f04270 */
[----:B------:R-:W-:Y:S01]  /*02f0*/  LOP3.LUT R0, R12, 0x1f, R21, 0xf8, !PT ;  /* 0x0000001f0c007812 */ /* 0x000fe200078ef815 */
[----:B------:R-:W-:Y:S01]  /*0300*/  IMAD.WIDE.U32 R2, R16, 0x2, R2 ;  /* 0x0000000210027825 */ /* 0x000fe200078e0002 */
[----:B------:R-:W-:Y:S02]  /*0310*/  ISETP.GE.AND.EX P2, PT, R47, R56, PT, P2 ;  /* 0x000000382f00720c */ /* 0x000fe40003f46320 */
[----:B------:R-:W-:Y:S01]  /*0320*/  SEL R6, RZ, 0x10, P1 ;  /* 0x00000010ff067807 */ /* 0x000fe20000800000 */
[----:B------:R-:W-:Y:S01]  /*0330*/  IMAD.SHL.U32 R23, R0, 0x80, RZ ;  /* 0x0000008000177824 */ /* 0x000fe200078e00ff */
[----:B------:R-:W-:-:S02]  /*0340*/  SEL R7, RZ, 0x10, P2 ;  /* 0x00000010ff077807 */ /* 0x000fc40001000000 */
[----:B------:R-:W-:Y:S01]  /*0350*/  SEL R6, R6, RZ, P0 ;  /* 0x000000ff06067207 */ /* 0x000fe20000000000 */
[----:B-1----:R-:W-:Y:S01]  /*0360*/  IMAD.WIDE R22, R23, 0x2, R4 ;  /* 0x0000000217167825 */ /* 0x002fe200078e0204 */
[----:B------:R-:W-:Y:S02]  /*0370*/  LOP3.LUT R42, R17, R11, RZ, 0xfc, !PT ;  /* 0x0000000b112a7212 */ /* 0x000fe400078efcff */
[----:B------:R-:W-:Y:S02]  /*0380*/  SEL R7, R7, RZ, P0 ;  /* 0x000000ff07077207 */ /* 0x000fe40000000000 */
[----:B------:R-:W-:Y:S02]  /*0390*/  ISETP.NE.U32.AND P3, PT, R6, RZ, PT ;  /* 0x000000ff0600720c */ /* 0x000fe40003f65070 */
[----:B------:R-:W-:Y:S02]  /*03a0*/  LEA R6, P1, R42, R2, 0x6 ;  /* 0x000000022a067211 */ /* 0x000fe400078230ff */
[----:B------:R-:W-:-:S02]  /*03b0*/  LOP3.LUT R50, R11, 0x8, R17, 0xfe, !PT ;  /* 0x000000080b327812 */ /* 0x000fc400078efe11 */
[----:B------:R-:W-:Y:S02]  /*03c0*/  ISETP.NE.U32.AND P4, PT, R7, RZ, PT ;  /* 0x000000ff0700720c */ /* 0x000fe40003f85070 */
[-CC-:B------:R-:W-:Y:S02]  /*03d0*/  LEA.HI.X R7, R42, R3.reuse, R47.reuse, 0x6, P1 ;  /* 0x000000032a077211 */ /* 0x180fe400008f342f */
[----:B------:R-:W-:Y:S02]  /*03e0*/  LEA R8, P2, R50, R2, 0x6 ;  /* 0x0000000232087211 */ /* 0x000fe400078430ff */
[----:B------:R-:W-:Y:S02]  /*03f0*/  LEA R4, P1, R24, R22, 0xd ;  /* 0x0000001618047211 */ /* 0x000fe400078268ff */
[--C-:B------:R-:W-:Y:S02]  /*0400*/  LEA.HI.X R9, R50, R3, R47.reuse, 0x6, P2 ;  /* 0x0000000332097211 */ /* 0x100fe400010f342f */
[----:B------:R-:W-:-:S02]  /*0410*/  LEA.HI.X R5, R24, R23, R47, 0xd, P1 ;  /* 0x0000001718057211 */ /* 0x000fc400008f6c2f */
[-C--:B------:R-:W-:Y:S02]  /*0420*/  ISETP.LT.U32.AND P2, PT, R42, R15.reuse, PT ;  /* 0x0000000f2a00720c */ /* 0x080fe40003f41070 */
[----:B------:R-:W-:Y:S01]  /*0430*/  ISETP.LT.U32.AND P1, PT, R50, R15, PT ;  /* 0x0000000f3200720c */ /* 0x000fe20003f21070 */
[----:B------:R-:W-:Y:S01]  /*0440*/  IMAD.WIDE.U32 R30, R19, 0x2, R4 ;  /* 0x00000002131e7825 */ /* 0x000fe200078e0004 */
[C---:B------:R-:W-:Y:S02]  /*0450*/  LEA R2, P5, R10.reuse, R22, 0xd ;  /* 0x000000160a027211 */ /* 0x040fe400078a68ff */
[CC--:B------:R-:W-:Y:S02]  /*0460*/  ISETP.LT.AND.EX P2, PT, R47.reuse, R56.reuse, P0, P2 ;  /* 0x000000382f00720c */ /* 0x0c0fe40000741320 */
[----:B------:R-:W-:Y:S02]  /*0470*/  ISETP.LT.AND.EX P1, PT, R47, R56, P0, P1 ;  /* 0x000000382f00720c */ /* 0x000fe40000721310 */
[----:B------:R-:W-:-:S02]  /*0480*/  LEA.HI.X R3, R10, R23, R47, 0xd, P5 ;  /* 0x000000170a037211 */ /* 0x000fc400028f6c2f */
[----:B------:R-:W-:Y:S02]  /*0490*/  LEA R21, R18, UR6, 0x1 ;  /* 0x0000000612157c11 */ /* 0x000fe4000f8e08ff */
[----:B------:R-:W-:Y:S01]  /*04a0*/  LEA R23, R20, UR6, 0x1 ;  /* 0x0000000614177c11 */ /* 0x000fe2000f8e08ff */
[----:B------:R-:W-:Y:S01]  /*04b0*/  IMAD.WIDE.U32 R32, R19, 0x2, R2 ;  /* 0x0000000213207825 */ /* 0x000fe200078e0002 */
[----:B------:R-:W-:Y:S01]  /*04c0*/  PRMT R10, RZ, 0x7610, R10 ;  /* 0x00007610ff0a7816 */ /* 0x000fe2000000000a */
[----:B------:R-:W-:Y:S01]  /*04d0*/  @!PT LDS RZ, [RZ] ;  /* 0x00000000fffff984 */ /* 0x000fe20000000800 */
[----:B------:R-:W-:Y:S01]  /*04e0*/  @!PT LDS RZ, [RZ] ;  /* 0x00000000fffff984 */ /* 0x000fe20000000800 */
[----:B------:R-:W-:Y:S01]  /*04f0*/  @!PT LDS RZ, [RZ] ;  /* 0x00000000fffff984 */ /* 0x000fe20000000800 */
[----:B------:R-:W-:Y:S01]  /*0500*/  LDGSTS.E.BYPASS.128 [R21], desc[UR16][R30.64], P3 ;  /* 0x000000001e157fae */ /* 0x000fe20009901c50 */
[----:B------:R-:W-:-:S03]  /*0510*/  PRMT R22, RZ, 0x7610, R22 ;  /* 0x00007610ff167816 */ /* 0x000fc60000000016 */
[----:B------:R-:W-:Y:S04]  /*0520*/  LDGSTS.E.BYPASS.128 [R23], desc[UR16][R32.64], P4 ;  /* 0x0000000020177fae */ /* 0x000fe8000a101c50 */
[----:B------:R-:W0:Y:S04]  /*0530*/  LDGDEPBAR ;  /* 0x00000000000079af */ /* 0x000e280000000000 */
[----:B------:R-:W5:Y:S04]  /*0540*/  @P2 LDG.E.U16 R10, desc[UR16][R6.64] ;  /* 0x00000010060a2981 */ /* 0x000f68000c1e1500 */
[----:B------:R-:W5:Y:S01]  /*0550*/  @P1 LDG.E.U16 R22, desc[UR16][R8.64] ;  /* 0x0000001008161981 */ /* 0x000f62000c1e1500 */
[----:B------:R-:W-:-:S02]  /*0560*/  SHF.R.U32.HI R24, RZ, 0x5, R13 ;  /* 0x00000005ff187819 */ /* 0x000fc4000001160d */
[----:B------:R-:W-:Y:S02]  /*0570*/  CS2R R26, SRZ ;  /* 0x00000000001a7805 */ /* 0x000fe4000001ff00 */
[----:B------:R-:W-:Y:S01]  /*0580*/  CS2R R28, SRZ ;  /* 0x00000000001c7805 */ /* 0x000fe2000001ff00 */
[----:B------:R-:W-:Y:S01]  /*0590*/  BAR.SYNC.DEFER_BLOCKING 0x0 ;  /* 0x0000000000007b1d */ /* 0x000fe20000010000 */
[----:B------:R-:W-:Y:S02]  /*05a0*/  R2UR UR18, R24 ;  /* 0x00000000181272ca */ /* 0x000fe400000e0000 */
[----:B------:R-:W-:Y:S02]  /*05b0*/  CS2R R24, SRZ ;  /* 0x0000000000187805 */ /* 0x000fe4000001ff00 */
[----:B------:R-:W-:Y:S02]  /*05c0*/  CS2R R34, SRZ ;  /* 0x0000000000227805 */ /* 0x000fe4000001ff00 */
[----:B------:R-:W-:-:S02]  /*05d0*/  CS2R R36, SRZ ;  /* 0x0000000000247805 */ /* 0x000fc4000001ff00 */
[----:B------:R-:W-:Y:S02]  /*05e0*/  CS2R R38, SRZ ;  /* 0x0000000000267805 */ /* 0x000fe4000001ff00 */
[----:B------:R-:W-:Y:S01]  /*05f0*/  SHF.R.S32.HI R44, RZ, 0x1f, R12 ;  /* 0x0000001fff2c7819 */ /* 0x000fe2000001140c */
[C---:B------:R-:W-:Y:S01]  /*0600*/  IMAD.SHL.U32 R41, R42.reuse, 0x20, RZ ;  /* 0x000000202a297824 */ /* 0x040fe200078e00ff */
[----:B------:R-:W-:Y:S01]  /*0610*/  SHF.L.U64.HI R40, R42, 0x5, R47 ;  /* 0x000000052a287819 */ /* 0x000fe2000001022f */
[----:B------:R-:W-:Y:S01]  /*0620*/  IMAD.SHL.U32 R43, R50, 0x20, RZ ;  /* 0x00000020322b7824 */ /* 0x000fe200078e00ff */
[----:B------:R-:W-:Y:S01]  /*0630*/  UMOV UR8, 0x1 ;  /* 0x0000000100087882 */ /* 0x000fe20000000000 */
[----:B------:R-:W-:Y:S01]  /*0640*/  UMOV UR7, 0xffffffff ;  /* 0xffffffff00077882 */ /* 0x000fe20000000000 */
[----:B------:R-:W-:Y:S01]  /*0650*/  UPLOP3.LUT UP0, UPT, UPT, UPT, UPT, 0x80, 0x0 ;  /* 0x000000000000789c */ /* 0x000fe20003f0f070 */
[----:B------:R-:W-:Y:S01]  /*0660*/  UMOV UR5, URZ ;  /* 0x0000003f00057c82 */ /* 0x000fe20008000000 */
[----:B------:R-:W-:Y:S01]  /*0670*/  UMOV UR4, URZ ;  /* 0x0000003f00047c82 */ /* 0x000fe20008000000 */
[----:B------:R-:W-:Y:S01]  /*0680*/  @!PT LDS RZ, [RZ] ;  /* 0x00000000fffff984 */ /* 0x000fe20000000800 */
[----:B------:R-:W-:Y:S01]  /*0690*/  @!PT LDS RZ, [RZ] ;  /* 0x00000000fffff984 */ /* 0x000fe20000000800 */
[----:B------:R-:W-:Y:S01]  /*06a0*/  @!PT LDS RZ, [RZ] ;  /* 0x00000000fffff984 */ /* 0x000fe20000000800 */
[----:B------:R1:W-:Y:S04]  /*06b0*/  LDGSTS.E.BYPASS.128 [R21+0x2000], desc[UR16][R30.64+0x80], P3 ;  /* 0x020000801e157fae */ /* 0x0003e80009901c50 */
[----:B------:R2:W-:Y:S04]  /*06c0*/  LDGSTS.E.BYPASS.128 [R23+0x2000], desc[UR16][R32.64+0x80], P4 ;  /* 0x0200008020177fae */ /* 0x0005e8000a101c50 */
[----:B------:R-:W0:Y:S01]  /*06d0*/  LDGDEPBAR ;  /* 0x00000000000079af */ /* 0x000e220000000000 */
[----:B-1----:R-:W-:-:S02]  /*06e0*/  CS2R R30, SRZ ;  /* 0x00000000001e7805 */ /* 0x002fc4000001ff00 */
[----:B------:R-:W-:Y:S02]  /*06f0*/  SHF.L.U64.HI R21, R50, 0x5, R47 ;  /* 0x0000000532157819 */ /* 0x000fe4000001022f */
[----:B--2---:R-:W-:Y:S02]  /*0700*/  CS2R R32, SRZ ;  /* 0x0000000000207805 */ /* 0x004fe4000001ff00 */
[----:B------:R-:W-:-:S07]  /*0710*/  LOP3.LUT R23, R17, 0x8, RZ, 0xfc, !PT ;  /* 0x0000000811177812 */ /* 0x000fce00078efcff */
.L_x_0:
[----:B------:R-:W-:Y:S01]  /*0720*/  UIADD3 UR7, UR7, 0x1, URZ ;  /* 0x0000000107077890 */ /* 0x000fe2000fffe03f */
[----:B------:R-:W-:-:S04]  /*0730*/  DEPBAR.LE SB0, 0x1 ;  /* 0x000080400000791a */ /* 0x000fc80000000000 */
[----:B------:R-:W-:Y:S01]  /*0740*/  UISETP.GT.AND UP1, UPT, UR7, 0x2, UPT ;  /* 0x000000020700788c */ /* 0x000fe2000bf24270 */
[----:B------:R-:W-:Y:S01]  /*0750*/  BAR.SYNC.DEFER_BLOCKING 0x0 ;  /* 0x0000000000007b1d */ /* 0x000fe20000010000 */
[----:B------:R-:W-:Y:S01]  /*0760*/  USHF.L.U32 UR9, UR18, 0xa, URZ ;  /* 0x0000000a12097899 */ /* 0x000fe2000800063f */
[----:B-1----:R-:W-:Y:S01]  /*0770*/  IADD3 R49, P3, R19, UR5, RZ ;  /* 0x0000000513317c10 */ /* 0x002fe2000ff7e0ff */
[----:B------:R-:W-:Y:S02]  /*0780*/  USEL UR7, UR7, URZ, !UP1 ;  /* 0x0000003f07077287 */ /* 0x000fe4000c800000 */
[----:B------:R-:W-:Y:S02]  /*0790*/  ULOP3.LUT UR11, UR9, 0x1000, URZ, 0xc0, !UPT ;  /* 0x00001000090b7892 */ /* 0x000fe4000f8ec03f */
[----:B------:R-:W-:Y:S01]  /*07a0*/  ULEA UR9, UR7, UR6, 0xd ;  /* 0x0000000607097291 */ /* 0x000fe2000f8e683f */
[----:B------:R-:W-:Y:S01]  /*07b0*/  IMAD.X R6, RZ, RZ, UR4, P3 ;  /* 0x00000004ff067e24 */ /* 0x000fe200098e06ff */
[----:B------:R-:W-:Y:S01]  /*07c0*/  UMOV UR15, 0x40000040 ;  /* 0x40000040000f7882 */ /* 0x000fe20000000000 */
[----:B------:R-:W-:Y:S01]  /*07d0*/  IMAD.SHL.U32 R9, R49, 0x2, RZ ;  /* 0x0000000231097824 */ /* 0x000fe200078e00ff */
[----:B------:R-:W-:-:S02]  /*07e0*/  UIADD3 UR10, UR9, UR11, URZ ;  /* 0x0000000b090a7290 */ /* 0x000fc4000fffe03f */
[----:B------:R-:W-:Y:S01]  /*07f0*/  USHF.R.U32.HI UR12, URZ, 0x4, UR9 ;  /* 0x000000043f0c7899 */ /* 0x000fe20008011609 */
[----:B------:R-:W-:Y:S01]  /*0800*/  SHF.L.U64.HI R49, R49, 0x1, R6 ;  /* 0x0000000131317819 */ /* 0x000fe20000010206 */
[----:B------:R-:W-:Y:S01]  /*0810*/  USHF.R.U32.HI UR13, URZ, 0x4, UR10 ;  /* 0x000000043f0d7899 */ /* 0x000fe2000801160a */
[----:B------:R-:W-:Y:S01]  /*0820*/  IADD3 R6, P3, R9, R4, RZ ;  /* 0x0000000409067210 */ /* 0x000fe20007f7e0ff */
[----:B------:R-:W-:Y:S02]  /*0830*/  USGXT.U32 UR10, UR12, 0xe ;  /* 0x0000000e0c0a789a */ /* 0x000fe40008000000 */
[----:B------:R-:W-:Y:S02]  /*0840*/  USGXT.U32 UR12, UR13, 0xe ;  /* 0x0000000e0d0c789a */ /* 0x000fe40008000000 */
[----:B------:R-:W-:Y:S01]  /*0850*/  ULOP3.LUT UR10, UR10, 0x2000000, URZ, 0xfc, !UPT ;  /* 0x020000000a0a7892 */ /* 0x000fe2000f8efc3f */
[----:B------:R-:W-:Y:S01]  /*0860*/  IMAD.X R7, R49, 0x1, R5, P3 ;  /* 0x0000000131077824 */ /* 0x000fe200018e0605 */
[----:B------:R-:W-:Y:S01]  /*0870*/  ULOP3.LUT UR14, UR12, 0x2000000, URZ, 0xfc, !UPT ;  /* 0x020000000c0e7892 */ /* 0x000fe2000f8efc3f */
[----:B------:R-:W-:Y:S01]  /*0880*/  WARPGROUP.ARRIVE ;  /* 0x00000000000079c5 */ /* 0x000fe20000000000 */
[----:B------:R-:W-:Y:S01]  /*0890*/  UMOV UR13, 0x40000040 ;  /* 0x40000040000d7882 */ /* 0x000fe20000000000 */
[----:B------:R-:W-:Y:S01]  /*08a0*/  UIADD3 UR8, UR8, 0x1, URZ ;  /* 0x0000000108087890 */ /* 0x000fe2000fffe03f */
[----:B------:R-:W-:Y:S01]  /*08b0*/  IADD3 R8, P3, R9, R2, RZ ;  /* 0x0000000209087210 */ /* 0x000fe20007f7e0ff */
[----:B------:R-:W-:Y:S01]  /*08c0*/  UMOV UR12, UR10 ;  /* 0x0000000a000c7c82 */ /* 0x000fe20008000000 */
[----:B------:R-:W-:-:S02]  /*08d0*/  UIADD3 UR10, UR9, 0x20, URZ ;  /* 0x00000020090a7890 */ /* 0x000fc4000fffe03f */
[----:B------:R-:W-:Y:S01]  /*08e0*/  UISETP.GT.AND UP1, UPT, UR8, 0x2, UPT ;  /* 0x000000020800788c */ /* 0x000fe2000bf24270 */
[----:B------:R-:W-:Y:S01]  /*08f0*/  HGMMA.64x32x16.F32.BF16 R24, gdesc[UR12], R24 ;  /* 0x006000000c1879f0 */ /* 0x000fe20008701818 */
[----:B------:R-:W-:Y:S01]  /*0900*/  UIADD3 UR12, UR11, UR10, URZ ;  /* 0x0000000a0b0c7290 */ /* 0x000fe2000fffe03f */
[----:B------:R-:W-:Y:S01]  /*0910*/  IMAD.X R9, R49, 0x1, R3, P3 ;  /* 0x0000000131097824 */ /* 0x000fe200018e0603 */
[----:B------:R-:W-:Y:S01]  /*0920*/  USHF.R.U32.HI UR10, URZ, 0x4, UR10 ;  /* 0x000000043f0a7899 */ /* 0x000fe2000801160a */
[----:B------:R-:W-:Y:S01]  /*0930*/  PLOP3.LUT P3, PT, PT, PT, UP0, 0x80, 0x0 ;  /* 0x000000000000781c */ /* 0x000fe20003f6f008 */
[----:B------:R-:W-:Y:S02]  /*0940*/  USHF.R.U32.HI UR12, URZ, 0x4, UR12 ;  /* 0x000000043f0c7899 */ /* 0x000fe4000801160c */
[----:B------:R-:W-:Y:S02]  /*0950*/  USGXT.U32 UR10, UR10, 0xe ;  /* 0x0000000e0a0a789a */ /* 0x000fe40008000000 */
[----:B------:R-:W-:-:S02]  /*0960*/  USGXT.U32 UR12, UR12, 0xe ;  /* 0x0000000e0c0c789a */ /* 0x000fc40008000000 */
[----:B------:R-:W-:Y:S02]  /*0970*/  ULOP3.LUT UR10, UR10, 0x2000000, URZ, 0xfc, !UPT ;  /* 0x020000000a0a7892 */ /* 0x000fe4000f8efc3f */
[----:B------:R-:W-:Y:S01]  /*0980*/  ULOP3.LUT UR14, UR12, 0x2000000, URZ, 0xfc, !UPT ;  /* 0x020000000c0e7892 */ /* 0x000fe2000f8efc3f */
[----:B------:R-:W-:Y:S01]  /*0990*/  UMOV UR13, 0x40000040 ;  /* 0x40000040000d7882 */ /* 0x000fe20000000000 */
[----:B------:R-:W-:Y:S01]  /*09a0*/  UMOV UR15, 0x40000040 ;  /* 0x40000040000f7882 */ /* 0x000fe20000000000 */
[----:B------:R-:W-:Y:S02]  /*09b0*/  USEL UR8, UR8, URZ, !UP1 ;  /* 0x0000003f08087287 */ /* 0x000fe4000c800000 */
[----:B------:R-:W-:Y:S01]  /*09c0*/  UMOV UR12, UR10 ;  /* 0x0000000a000c7c82 */ /* 0x000fe20008000000 */
[----:B------:R-:W-:Y:S02]  /*09d0*/  UIADD3 UR10, UR9, 0x40, URZ ;  /* 0x00000040090a7890 */ /* 0x000fe4000fffe03f */
[----:B------:R-:W-:-:S02]  /*09e0*/  UIADD3 UR9, UR9, 0x60, URZ ;  /* 0x0000006009097890 */ /* 0x000fc4000fffe03f */
[----:B------:R-:W-:Y:S02]  /*09f0*/  ULEA UR5, UR8, UR6, 0xd ;  /* 0x0000000608057291 */ /* 0x000fe4000f8e683f */
[----:B------:R-:W-:-:S04]  /*0a00*/  UPLOP3.LUT UP0, UPT, UPT, UPT, UPT, 0x40, 0x0 ;  /* 0x000000000000789c */ /* 0x000fc80003f0e870 */
[----:B------:R-:W-:Y:S02]  /*0a10*/  LEA R45, R18, UR5, 0x1 ;  /* 0x00000005122d7c11 */ /* 0x000fe4000f8e08ff */
[----:B------:R-:W-:Y:S01]  /*0a20*/  LEA R49, R20, UR5, 0x1 ;  /* 0x0000000514317c11 */ /* 0x000fe2000f8e08ff */
[----:B------:R-:W-:Y:S01]  /*0a30*/  UMOV UR5, 0x40 ;  /* 0x0000004000057882 */ /* 0x000fe20000000000 */
[----:B------:R-:W-:Y:S01]  /*0a40*/  HGMMA.64x32x16.F32.BF16 R24, gdesc[UR12], R24 ;  /* 0x006000000c1879f0 */ /* 0x000fe20008701818 */
[----:B------:R-:W-:Y:S02]  /*0a50*/  UIADD3 UR12, UR11, UR10, URZ ;  /* 0x0000000a0b0c7290 */ /* 0x000fe4000fffe03f */
[----:B------:R-:W-:Y:S02]  /*0a60*/  USHF.R.U32.HI UR10, URZ, 0x4, UR10 ;  /* 0x000000043f0a7899 */ /* 0x000fe4000801160a */
[----:B------:R-:W-:Y:S02]  /*0a70*/  USHF.R.U32.HI UR12, URZ, 0x4, UR12 ;  /* 0x000000043f0c7899 */ /* 0x000fe4000801160c */
[----:B------:R-:W-:-:S02]  /*0a80*/  USGXT.U32 UR10, UR10, 0xe ;  /* 0x0000000e0a0a789a */ /* 0x000fc40008000000 */
[----:B------:R-:W-:Y:S02]  /*0a90*/  USGXT.U32 UR12, UR12, 0xe ;  /* 0x0000000e0c0c789a */ /* 0x000fe40008000000 */
[----:B------:R-:W-:Y:S02]  /*0aa0*/  ULOP3.LUT UR10, UR10, 0x2000000, URZ, 0xfc, !UPT ;  /* 0x020000000a0a7892 */ /* 0x000fe4000f8efc3f */
[----:B------:R-:W-:Y:S01]  /*0ab0*/  ULOP3.LUT UR14, UR12, 0x2000000, URZ, 0xfc, !UPT ;  /* 0x020000000c0e7892 */ /* 0x000fe2000f8efc3f */
[----:B------:R-:W-:Y:S01]  /*0ac0*/  UMOV UR13, 0x40000040 ;  /* 0x40000040000d7882 */ /* 0x000fe20000000000 */
[----:B------:R-:W-:Y:S01]  /*0ad0*/  UMOV UR15, 0x40000040 ;  /* 0x40000040000f7882 */ /* 0x000fe20000000000 */
[----:B------:R-:W-:Y:S02]  /*0ae0*/  UIADD3 UR11, UR11, UR9, URZ ;  /* 0x000000090b0b7290 */ /* 0x000fe4000fffe03f */
[----:B------:R-:W-:Y:S01]  /*0af0*/  UMOV UR12, UR10 ;  /* 0x0000000a000c7c82 */ /* 0x000fe20008000000 */
[----:B------:R-:W-:-:S02]  /*0b00*/  USHF.R.U32.HI UR9, URZ, 0x4, UR9 ;  /* 0x000000043f097899 */ /* 0x000fc40008011609 */
[----:B------:R-:W-:Y:S02]  /*0b10*/  USHF.R.U32.HI UR10, URZ, 0x4, UR11 ;  /* 0x000000043f0a7899 */ /* 0x000fe4000801160b */
[----:B------:R-:W-:Y:S02]  /*0b20*/  USGXT.U32 UR9, UR9, 0xe ;  /* 0x0000000e0909789a */ /* 0x000fe40008000000 */
[----:B------:R-:W-:Y:S01]  /*0b30*/  USGXT.U32 UR10, UR10, 0xe ;  /* 0x0000000e0a0a789a */ /* 0x000fe20008000000 */
[----:B------:R-:W-:Y:S01]  /*0b40*/  HGMMA.64x32x16.F32.BF16 R24, gdesc[UR12], R24 ;  /* 0x006000000c1879f0 */ /* 0x000fe20008701818 */
[----:B------:R-:W-:Y:S02]  /*0b50*/  ULOP3.LUT UR12, UR9, 0x2000000, URZ, 0xfc, !UPT ;  /* 0x02000000090c7892 */ /* 0x000fe4000f8efc3f */
[----:B------:R-:W-:Y:S01]  /*0b60*/  ULOP3.LUT UR14, UR10, 0x2000000, URZ, 0xfc, !UPT ;  /* 0x020000000a0e7892 */ /* 0x000fe2000f8efc3f */
[----:B------:R-:W-:Y:S01]  /*0b70*/  UMOV UR13, 0x40000040 ;  /* 0x40000040000d7882 */ /* 0x000fe20000000000 */
[----:B------:R-:W-:-:S07]  /*0b80*/  UMOV UR15, 0x40000040 ;  /* 0x40000040000f7882 */ /* 0x000fce0000000000 */
[----:B------:R-:W-:Y:S03]  /*0b90*/  HGMMA.64x32x16.F32.BF16 R24, gdesc[UR12], R24, gsb0 ;  /* 0x006000000c1879f0 */ /* 0x000fe60008001818 */
[----:B------:R-:W-:Y:S02]  /*0ba0*/  WARPGROUP.DEPBAR.LE gsb0, 0x1 ;  /* 0x00008000000079c5 */ /* 0x000fe40000010100 */
[----:B------:R-:W-:Y:S06]  /*0bb0*/  BAR.SYNC.DEFER_BLOCKING 0x0 ;  /* 0x0000000000007b1d */ /* 0x000fec0000010000 */
[----:B------:R-:W-:Y:S01]  /*0bc0*/  @!PT LDS RZ, [RZ] ;  /* 0x00000000fffff984 */ /* 0x000fe20000000800 */
[----:B------:R-:W-:Y:S01]  /*0bd0*/  @!PT LDS RZ, [RZ] ;  /* 0x00000000fffff984 */ /* 0x000fe20000000800 */
[----:B------:R-:W-:Y:S01]  /*0be0*/  @!PT LDS RZ, [RZ] ;  /* 0x00000000fffff984 */ /* 0x000fe20000000800 */
[----:B------:R1:W-:Y:S04]  /*0bf0*/  LDGSTS.E.BYPASS.128 [R45], desc[UR16][R6.64+0x100], !PT ;  /* 0x00000100062d7fae */ /* 0x0003e8000f901c50 */
[----:B------:R1:W-:Y:S04]  /*0c00*/  LDGSTS.E.BYPASS.128 [R49], desc[UR16][R8.64+0x100], !PT ;  /* 0x0000010008317fae */ /* 0x0003e8000f901c50 */
[----:B------:R-:W0:Y:S01]  /*0c10*/  LDGDEPBAR ;  /* 0x00000000000079af */ /* 0x000e220000000000 */
[----:B------:R-:W-:Y:S05]  /*0c20*/  @P3 BRA `(.L_x_0) ;  /* 0xfffffff800bc3947 */ /* 0x000fea000383ffff */
[----:B------:R-:W2:Y:S01]  /*0c30*/  LDC.64 R2, c[0x0][0x218] ;  /* 0x00008600ff027b82 */ /* 0x000ea20000000a00 */
[----:B------:R-:W-:Y:S01]  /*0c40*/  IMAD.SHL.U32 R4, R13, 0x2, RZ ;  /* 0x000000020d047824 */ /* 0x000fe200078e00ff */
[----:B------:R-:W-:Y:S02]  /*0c50*/  WARPGROUP.DEPBAR.LE gsb0, 0x0 ;  /* 0x00008000000079c5 */ /* 0x000fe40000010000 */
[----:B------:R-:W-:-:S04]  /*0c60*/  DEPBAR.LE SB0, 0x0 ;  /* 0x000080000000791a */ /* 0x000fc80000000000 */
[----:B------:R-:W-:-:S04]  /*0c70*/  LOP3.LUT R5, R4, 0x6, RZ, 0xc0, !PT ;  /* 0x0000000604057812 */ /* 0x000fc800078ec0ff */
[----:B------:R-:W-:-:S05]  /*0c80*/  LEA.HI R14, R14, R5, RZ, 0x1e ;  /* 0x000000050e0e7211 */ /* 0x000fca00078ff0ff */
[----:B------:R-:W-:-:S05]  /*0c90*/  VIADD R20, R14, 0x8 ;  /* 0x000000080e147836 */ /* 0x000fca0000000000 */
[----:B-1----:R-:W-:Y:S01]  /*0ca0*/  LOP3.LUT R8, R20, R11, RZ, 0xfc, !PT ;  /* 0x0000000b14087212 */ /* 0x002fe200078efcff */
[----:B------:R-:W-:Y:S01]  /*0cb0*/  BAR.SYNC.DEFER_BLOCKING 0x0 ;  /* 0x0000000000007b1d */ /* 0x000fe20000010000 */
[----:B--2---:R-:W-:-:S04]  /*0cc0*/  LEA R7, P3, R12, R2, 0x2 ;  /* 0x000000020c077211 */ /* 0x004fc800078610ff */
[----:B------:R-:W-:Y:S02]  /*0cd0*/  LEA.HI.X R3, R12, R3, R44, 0x2, P3 ;  /* 0x000000030c037211 */ /* 0x000fe400018f142c */
[----:B------:R-:W-:Y:S01]  /*0ce0*/  LEA R2, P3, R16, R7, 0x2 ;  /* 0x0000000710027211 */ /* 0x000fe200078610ff */
[----:B------:R-:W-:-:S03]  /*0cf0*/  VIADD R16, R14, 0x11 ;  /* 0x000000110e107836 */ /* 0x000fc60000000000 */
[-C--:B------:R-:W-:Y:S01]  /*0d00*/  LEA R48, P4, R43, R2.reuse, 0x2 ;  /* 0x000000022b307211 */ /* 0x080fe200078810ff */
[----:B------:R-:W-:Y:S01]  /*0d10*/  IMAD.X R3, RZ, RZ, R3, P3 ;  /* 0x000000ffff037224 */ /* 0x000fe200018e0603 */
[----:B------:R-:W-:-:S04]  /*0d20*/  LEA R4, P3, R41, R2, 0x2 ;  /* 0x0000000229047211 */ /* 0x000fc800078610ff */
[----:B------:R-:W-:Y:S01]  /*0d30*/  LEA.HI.X R5, R41, R3, R40, 0x2, P3 ;  /* 0x0000000329057211 */ /* 0x000fe200018f1428 */
[----:B------:R-:W-:Y:S01]  /*0d40*/  VIADD R40, R14, 0x18 ;  /* 0x000000180e287836 */ /* 0x000fe20000000000 */
[----:B------:R-:W-:Y:S01]  /*0d50*/  ISETP.GE.AND P3, PT, R8, R15, PT ;  /* 0x0000000f0800720c */ /* 0x000fe20003f66270 */
[----:B------:R-:W-:Y:S01]  /*0d60*/  IMAD.MOV.U32 R41, RZ, RZ, RZ ;  /* 0x000000ffff297224 */ /* 0x000fe200078e00ff */
[----:B------:R-:W-:Y:S01]  /*0d70*/  LEA.HI.X R49, R43, R3, R21, 0x2, P4 ;  /* 0x000000032b317211 */ /* 0x000fe200020f1415 */
[----:B------:R-:W-:Y:S01]  /*0d80*/  IMAD.MOV.U32 R21, RZ, RZ, RZ ;  /* 0x000000ffff157224 */ /* 0x000fe200078e00ff */
[----:B------:R-:W-:Y:S02]  /*0d90*/  ISETP.GT.AND P4, PT, R11, -0x1, !P3 ;  /* 0xffffffff0b00780c */ /* 0x000fe40005f84270 */
[-C--:B------:R-:W-:Y:S01]  /*0da0*/  LOP3.LUT R18, R40, R11.reuse, RZ, 0xfc, !PT ;  /* 0x0000000b28127212 */ /* 0x080fe200078efcff */
[----:B------:R1:W2:Y:S01]  /*0db0*/  @P2 LDG.E R41, desc[UR16][R4.64] ;  /* 0x0000001004292981 */ /* 0x0002a2000c1e1900 */
[----:B------:R-:W-:Y:S01]  /*0dc0*/  LOP3.LUT R19, R16, R11, RZ, 0xfc, !PT ;  /* 0x0000000b10137212 */ /* 0x000fe200078efcff */
[----:B------:R-:W-:Y:S01]  /*0dd0*/  IMAD.MOV.U32 R12, RZ, RZ, RZ ;  /* 0x000000ffff0c7224 */ /* 0x000fe200078e00ff */
[-C--:B------:R-:W-:Y:S01]  /*0de0*/  ISETP.LT.U32.AND P2, PT, R18, R15.reuse, PT ;  /* 0x0000000f1200720c */ /* 0x080fe20003f41070 */
[----:B------:R3:W4:Y:S01]  /*0df0*/  @P1 LDG.E R21, desc[UR16][R48.64] ;  /* 0x0000001030151981 */ /* 0x000722000c1e1900 */
[----:B------:R-:W-:Y:S01]  /*0e00*/  ISETP.LT.U32.AND P1, PT, R19, R15, PT ;  /* 0x0000000f1300720c */ /* 0x000fe20003f21070 */
[----:B------:R-:W-:Y:S01]  /*0e10*/  IMAD.WIDE R8, R8, 0x80, R2 ;  /* 0x0000008008087825 */ /* 0x000fe200078e0202 */
[----:B------:R-:W-:-:S02]  /*0e20*/  ISETP.LT.AND.EX P2, PT, R47, R56, P0, P2 ;  /* 0x000000382f00720c */ /* 0x000fc40000741320 */
[----:B------:R-:W-:Y:S02]  /*0e30*/  ISETP.LT.AND.EX P1, PT, R47, R56, P0, P1 ;  /* 0x000000382f00720c */ /* 0x000fe40000721310 */
[----:B------:R3:W4:Y:S01]  /*0e40*/  @P4 LDG.E R12, desc[UR16][R8.64] ;  /* 0x00000010080c4981 */ /* 0x000722000c1e1900 */
[-C--:B-1----:R-:W-:Y:S01]  /*0e50*/  LEA R4, P5, R18, R2.reuse, 0x7 ;  /* 0x0000000212047211 */ /* 0x082fe200078a38ff */
[----:B------:R-:W-:Y:S01]  /*0e60*/  VIADD R44, R14, 0x10 ;  /* 0x000000100e2c7836 */ /* 0x000fe20000000000 */
[CC--:B------:R-:W-:Y:S01]  /*0e70*/  LEA R6, P4, R19.reuse, R2.reuse, 0x7 ;  /* 0x0000000213067211 */ /* 0x0c0fe200078838ff */
[----:B------:R-:W-:Y:S01]  /*0e80*/  IMAD.MOV.U32 R46, RZ, RZ, RZ ;  /* 0x000000ffff2e7224 */ /* 0x000fe200078e00ff */
[-CC-:B------:R-:W-:Y:S01]  /*0e90*/  LEA.HI.X R5, R18, R3.reuse, R47.reuse, 0x7, P5 ;  /* 0x0000000312057211 */ /* 0x180fe200028f3c2f */
[----:B---3--:R-:W-:Y:S01]  /*0ea0*/  IMAD.MOV.U32 R48, RZ, RZ, RZ ;  /* 0x000000ffff307224 */ /* 0x008fe200078e00ff */
[----:B------:R-:W-:Y:S01]  /*0eb0*/  LEA.HI.X R7, R19, R3, R47, 0x7, P4 ;  /* 0x0000000313077211 */ /* 0x000fe200020f3c2f */
[----:B------:R-:W-:Y:S01]  /*0ec0*/  VIADD R54, R14, 0x19 ;  /* 0x000000190e367836 */ /* 0x000fe20000000000 */
[----:B------:R-:W-:Y:S01]  /*0ed0*/  LOP3.LUT R43, R44, R11, RZ, 0xfc, !PT ;  /* 0x0000000b2c2b7212 */ /* 0x000fe200078efcff */
[----:B------:R1:W3:Y:S03]  /*0ee0*/  @P2 LDG.E R46, desc[UR16][R4.64] ;  /* 0x00000010042e2981 */ /* 0x0002e6000c1e1900 */
[C---:B------:R-:W-:Y:S01]  /*0ef0*/  ISETP.LT.U32.AND P2, PT, R43.reuse, R15, PT ;  /* 0x0000000f2b00720c */ /* 0x040fe20003f41070 */
[----:B------:R1:W2:Y:S01]  /*0f00*/  @P1 LDG.E R48, desc[UR16][R6.64] ;  /* 0x0000001006301981 */ /* 0x0002a2000c1e1900 */
[----:B------:R-:W-:-:S02]  /*0f10*/  LEA R8, P1, R43, R2, 0x7 ;  /* 0x000000022b087211 */ /* 0x000fc400078238ff */
[----:B------:R-:W-:Y:S02]  /*0f20*/  LOP3.LUT R45, R54, R11, RZ, 0xfc, !PT ;  /* 0x0000000b362d7212 */ /* 0x000fe400078efcff */
[----:B------:R-:W-:Y:S02]  /*0f30*/  ISETP.LT.AND.EX P2, PT, R47, R56, P0, P2 ;  /* 0x000000382f00720c */ /* 0x000fe40000741320 */
[----:B------:R-:W-:Y:S02]  /*0f40*/  LEA.HI.X R9, R43, R3, R47, 0x7, P1 ;  /* 0x000000032b097211 */ /* 0x000fe400008f3c2f */
[----:B------:R-:W-:Y:S01]  /*0f50*/  ISETP.LT.U32.AND P1, PT, R45, R15, PT ;  /* 0x0000000f2d00720c */ /* 0x000fe20003f21070 */
[----:B------:R-:W-:-:S03]  /*0f60*/  IMAD.MOV.U32 R52, RZ, RZ, RZ ;  /* 0x000000ffff347224 */ /* 0x000fc600078e00ff */
[----:B------:R-:W-:Y:S01]  /*0f70*/  ISETP.LT.AND.EX P1, PT, R47, R56, P0, P1 ;  /* 0x000000382f00720c */ /* 0x000fe20000721310 */
[----:B------:R-:W-:-:S04]  /*0f80*/  VIADD R56, R14, 0x1 ;  /* 0x000000010e387836 */ /* 0x000fc80000000000 */
[----:B------:R1:W2:Y:S01]  /*0f90*/  @P2 LDG.E R52, desc[UR16][R8.64] ;  /* 0x0000001008342981 */ /* 0x0002a2000c1e1900 */
[----:B------:R-:W-:Y:S02]  /*0fa0*/  LOP3.LUT R49, R56, R11, RZ, 0xfc, !PT ;  /* 0x0000000b38317212 */ /* 0x000fe400078efcff */
[----:B-1----:R-:W-:Y:S02]  /*0fb0*/  LEA R4, P2, R45, R2, 0x7 ;  /* 0x000000022d047211 */ /* 0x002fe400078438ff */
[----:B------:R-:W-:Y:S02]  /*0fc0*/  ISETP.GE.AND P4, PT, R49, R15, PT ;  /* 0x0000000f3100720c */ /* 0x000fe40003f86270 */
[----:B------:R-:W-:Y:S02]  /*0fd0*/  LEA.HI.X R5, R45, R3, R47, 0x7, P2 ;  /* 0x000000032d057211 */ /* 0x000fe400010f3c2f */
[----:B------:R-:W-:Y:S01]  /*0fe0*/  ISETP.GT.AND P2, PT, R11, -0x1, !P4 ;  /* 0xffffffff0b00780c */ /* 0x000fe20006744270 */
[----:B------:R-:W-:Y:S01]  /*0ff0*/  IMAD.MOV.U32 R58, RZ, RZ, RZ ;  /* 0x000000ffff3a7224 */ /* 0x000fe200078e00ff */
[----:B------:R-:W-:Y:S01]  /*1000*/  LOP3.LUT R47, R14, R11, RZ, 0xfc, !PT ;  /* 0x0000000b0e2f7212 */ /* 0x000fe200078efcff */
[----:B------:R-:W-:-:S03]  /*1010*/  IMAD.WIDE R6, R49, 0x80, R2 ;  /* 0x0000008031067825 */ /* 0x000fc600078e0202 */
[----:B------:R-:W-:Y:S01]  /*1020*/  ISETP.GE.AND P5, PT, R47, R15, PT ;  /* 0x0000000f2f00720c */ /* 0x000fe20003fa6270 */
[----:B------:R-:W-:-:S06]  /*1030*/  IMAD.MOV.U32 R8, RZ, RZ, RZ ;  /* 0x000000ffff087224 */ /* 0x000fcc00078e00ff */
[----:B------:R-:W2:Y:S01]  /*1040*/  @P2 LDG.E R58, desc[UR16][R6.64] ;  /* 0x00000010063a2981 */ /* 0x000ea2000c1e1900 */
[----:B------:R-:W-:Y:S01]  /*1050*/  ISETP.GT.AND P2, PT, R11, -0x1, !P5 ;  /* 0xffffffff0b00780c */ /* 0x000fe20006f44270 */
[----:B------:R-:W-:Y:S02]  /*1060*/  IMAD.MOV.U32 R60, RZ, RZ, RZ ;  /* 0x000000ffff3c7224 */ /* 0x000fe400078e00ff */
[----:B------:R1:W2:Y:S02]  /*1070*/  @P1 LDG.E R8, desc[UR16][R4.64] ;  /* 0x0000001004081981 */ /* 0x0002a4000c1e1900 */
[----:B-1----:R-:W-:-:S08]  /*1080*/  IMAD.WIDE R4, R47, 0x80, R2 ;  /* 0x000000802f047825 */ /* 0x002fd000078e0202 */
[----:B------:R-:W2:Y:S01]  /*1090*/  @P2 LDG.E R60, desc[UR16][R4.64] ;  /* 0x00000010043c2981 */ /* 0x000ea2000c1e1900 */
[----:B------:R-:W-:Y:S01]  /*10a0*/  ISETP.GE.AND P1, PT, R50, R15, PT ;  /* 0x0000000f3200720c */ /* 0x000fe20003f26270 */
[----:B------:R-:W-:-:S05]  /*10b0*/  VIADD R50, R14, 0x9 ;  /* 0x000000090e327836 */ /* 0x000fca0000000000 */
[----:B------:R-:W-:-:S04]  /*10c0*/  LOP3.LUT R9, R50, R11, RZ, 0xfc, !PT ;  /* 0x0000000b32097212 */ /* 0x000fc800078efcff */
[----:B------:R-:W-:-:S04]  /*10d0*/  ISETP.GE.AND P6, PT, R9, R15, PT ;  /* 0x0000000f0900720c */ /* 0x000fc80003fc6270 */
[----:B------:R-:W-:Y:S01]  /*10e0*/  ISETP.GT.AND P2, PT, R11, -0x1, !P6 ;  /* 0xffffffff0b00780c */ /* 0x000fe20007744270 */
[----:B------:R-:W-:Y:S02]  /*10f0*/  IMAD.MOV.U32 R6, RZ, RZ, RZ ;  /* 0x000000ffff067224 */ /* 0x000fe400078e00ff */
[----:B------:R-:W-:-:S10]  /*1100*/  IMAD.WIDE R2, R9, 0x80, R2 ;  /* 0x0000008009027825 */ /* 0x000fd400078e0202 */
[----:B------:R4:W3:Y:S02]  /*1110*/  @P2 LDG.E R6, desc[UR16][R2.64] ;  /* 0x0000001002062981 */ /* 0x0008e4000c1e1900 */
[--C-:B----4-:R-:W-:Y:S01]  /*1120*/  FADD R3, -R12, R21.reuse ;  /* 0x000000150c037221 */ /* 0x110fe20000000100 */
[----:B--2---:R-:W-:-:S04]  /*1130*/  FADD R7, -R60, R21 ;  /* 0x000000153c077221 */ /* 0x004fc80000000100 */
[----:B------:R-:W-:-:S05]  /*1140*/  FMUL R49, R7, 1.4426950216293334961 ;  /* 0x3fb8aa3b07317820 */ /* 0x000fca0000400000 */
[----:B------:R-:W-:-:S13]  /*1150*/  FSETP.GEU.AND P2, PT, R49, -126, PT ;  /* 0xc2fc00003100780b */ /* 0x000fda0003f4e000 */
[----:B------:R-:W-:-:S04]  /*1160*/  @!P2 FMUL R49, R49, 0.5 ;  /* 0x3f0000003131a820 */ /* 0x000fc80000400000 */
[----:B------:R-:W1:Y:S01]  /*1170*/  MUFU.EX2 R7, R49 ;  /* 0x0000003100077308 */ /* 0x000e620000000800 */
[----:B------:R-:W-:-:S04]  /*1180*/  FADD R47, -R58, R21 ;  /* 0x000000153a2f7221 */ /* 0x000fc80000000100 */
[----:B------:R-:W-:Y:S01]  /*1190*/  FMUL R47, R47, 1.4426950216293334961 ;  /* 0x3fb8aa3b2f2f7820 */ /* 0x000fe20000400000 */
[----:B-1----:R-:W-:-:S04]  /*11a0*/  @!P2 FMUL R7, R7, R7 ;  /* 0x000000070707a220 */ /* 0x002fc80000400000 */
[----:B------:R-:W-:-:S13]  /*11b0*/  FSETP.GEU.AND P2, PT, R47, -126, PT ;  /* 0xc2fc00002f00780b */ /* 0x000fda0003f4e000 */
[----:B------:R-:W-:-:S04]  /*11c0*/  @!P2 FMUL R47, R47, 0.5 ;  /* 0x3f0000002f2fa820 */ /* 0x000fc80000400000 */
[----:B------:R-:W1:Y:S01]  /*11d0*/  MUFU.EX2 R2, R47 ;  /* 0x0000002f00027308 */ /* 0x000e620000000800 */
[----:B------:R-:W-:Y:S01]  /*11e0*/  FMUL R4, R3, 1.4426950216293334961 ;  /* 0x3fb8aa3b03047820 */ /* 0x000fe20000400000 */
[----:B-1----:R-:W-:-:S04]  /*11f0*/  @!P2 FMUL R2, R2, R2 ;  /* 0x000000020202a220 */ /* 0x002fc80000400000 */
        /* <DEDUP_REMOVED lines=15> */
[----:B------:R-:W-:Y:S01]  /*12f0*/  FADD R12, -R12, R41 ;  /* 0x000000290c0c7221 */ /* 0x000fe20000000100 */
[----:B---3--:R-:W-:-:S03]  /*1300*/  FADD R4, -R6, R21 ;  /* 0x0000001506047221 */ /* 0x008fc60000000100 */
[----:B------:R-:W-:Y:S01]  /*1310*/  FMUL R12, R12, 1.4426950216293334961 ;  /* 0x3fb8aa3b0c0c7820 */ /* 0x000fe20000400000 */
[----:B------:R-:W-:Y:S01]  /*1320*/  FMUL R53, R4, 1.4426950216293334961 ;  /* 0x3fb8aa3b04357820 */ /* 0x000fe20000400000 */
[----:B-1----:R-:W-:-:S03]  /*1330*/  @!P2 FMUL R58, R58, R58 ;  /* 0x0000003a3a3aa220 */ /* 0x002fc60000400000 */
[----:B------:R-:W-:Y:S02]  /*1340*/  FSETP.GEU.AND P2, PT, R12, -126, PT ;  /* 0xc2fc00000c00780b */ /* 0x000fe40003f4e000 */
[----:B------:R-:W-:-:S11]  /*1350*/  FSETP.GEU.AND P6, PT, R53, -126, PT ;  /* 0xc2fc00003500780b */ /* 0x000fd60003fce000 */
[----:B------:R-:W-:Y:S02]  /*1360*/  @!P2 FMUL R12, R12, 0.5 ;  /* 0x3f0000000c0ca820 */ /* 0x000fe40000400000 */
[----:B------:R-:W-:Y:S02]  /*1370*/  @!P6 FMUL R53, R53, 0.5 ;  /* 0x3f0000003535e820 */ /* 0x000fe40000400000 */
[----:B------:R-:W1:Y:S08]  /*1380*/  MUFU.EX2 R5, R12 ;  /* 0x0000000c00057308 */ /* 0x000e700000000800 */
[----:B------:R-:W2:Y:S01]  /*1390*/  MUFU.EX2 R4, R53 ;  /* 0x0000003500047308 */ /* 0x000ea20000000800 */
[----:B------:R-:W-:Y:S01]  /*13a0*/  FADD R6, -R6, R41 ;  /* 0x0000002906067221 */ /* 0x000fe20000000100 */
[----:B-1----:R-:W-:Y:S01]  /*13b0*/  @!P2 FMUL R5, R5, R5 ;  /* 0x000000050505a220 */ /* 0x002fe20000400000 */
[----:B------:R-:W-:-:S02]  /*13c0*/  ISETP.GE.AND P2, PT, R42, R15, PT ;  /* 0x0000000f2a00720c */ /* 0x000fc40003f46270 */
[----:B------:R-:W-:Y:S01]  /*13d0*/  FMUL R42, R6, 1.4426950216293334961 ;  /* 0x3fb8aa3b062a7820 */ /* 0x000fe20000400000 */
[----:B--2---:R-:W-:-:S04]  /*13e0*/  @!P6 FMUL R4, R4, R4 ;  /* 0x000000040404e220 */ /* 0x004fc80000400000 */
[----:B------:R-:W-:Y:S01]  /*13f0*/  FSETP.GEU.AND P6, PT, R42, -126, PT ;  /* 0xc2fc00002a00780b */ /* 0x000fe20003fce000 */
[----:B------:R-:W-:-:S12]  /*1400*/  FMUL R51, R26, R7 ;  /* 0x000000071a337220 */ /* 0x000fd80000400000 */
        /* <DEDUP_REMOVED lines=23> */
[----:B------:R-:W-:Y:S01]  /*1580*/  FSETP.GEU.AND P6, PT, R48, -126, PT ;  /* 0xc2fc00003000780b */ /* 0x000fe20003fce000 */
[----:B------:R-:W-:-:S12]  /*1590*/  FMUL R42, R24, R49 ;  /* 0x00000031182a7220 */ /* 0x000fd80000400000 */
[----:B------:R-:W-:-:S04]  /*15a0*/  @!P6 FMUL R48, R48, 0.5 ;  /* 0x3f0000003030e820 */ /* 0x000fc80000400000 */
[----:B------:R-:W1:Y:S01]  /*15b0*/  MUFU.EX2 R24, R48 ;  /* 0x0000003000187308 */ /* 0x000e620000000800 */
[----:B------:R-:W-:Y:S01]  /*15c0*/  FMUL R58, R25, R58 ;  /* 0x0000003a193a7220 */ /* 0x000fe20000400000 */
        /* <DEDUP_REMOVED lines=16> */
[----:B-----5:R-:W-:Y:S02]  /*16d0*/  IMAD.U32 R21, R10, 0x10000, RZ ;  /* 0x000100000a157824 */ /* 0x020fe400078e00ff */
[----:B------:R-:W-:-:S10]  /*16e0*/  IMAD.U32 R22, R22, 0x10000, RZ ;  /* 0x0001000016167824 */ /* 0x000fd400078e00ff */
[----:B------:R-:W-:-:S04]  /*16f0*/  @!P6 FMUL R48, R48, 0.5 ;  /* 0x3f0000003030e820 */ /* 0x000fc80000400000 */
[----:B------:R-:W1:Y:S01]  /*1700*/  MUFU.EX2 R26, R48 ;  /* 0x00000030001a7308 */ /* 0x000e620000000800 */
[----:B------:R-:W-:Y:S01]  /*1710*/  FMUL R42, R21, R42 ;  /* 0x0000002a152a7220 */ /* 0x000fe20000400000 */
[----:B------:R-:W-:Y:S01]  /*1720*/  FMUL R51, R22, R51 ;  /* 0x0000003316337220 */ /* 0x000fe20000400000 */
[----:B------:R-:W-:Y:S01]  /*1730*/  FMUL R27, R27, R2 ;  /* 0x000000021b1b7220 */ /* 0x000fe20000400000 */
[----:B------:R-:W-:Y:S02]  /*1740*/  IMAD.SHL.U32 R2, R13, 0x20, RZ ;  /* 0x000000200d027824 */ /* 0x000fe400078e00ff */
[----:B------:R-:W-:Y:S01]  /*1750*/  FMUL R58, R21, R58 ;  /* 0x0000003a153a7220 */ /* 0x000fe20000400000 */
[----:B------:R-:W-:Y:S01]  /*1760*/  SEL R46, R42, RZ, !P5 ;  /* 0x000000ff2a2e7207 */ /* 0x000fe20006800000 */
[----:B------:R-:W-:Y:S01]  /*1770*/  FMUL R28, R28, R5 ;  /* 0x000000051c1c7220 */ /* 0x000fe20000400000 */
[----:B------:R-:W-:Y:S01]  /*1780*/  SEL R42, R51, RZ, !P5 ;  /* 0x000000ff332a7207 */ /* 0x000fe20006800000 */
[----:B------:R-:W-:Y:S01]  /*1790*/  FMUL R27, R22, R27 ;  /* 0x0000001b161b7220 */ /* 0x000fe20000400000 */
[----:B------:R-:W-:Y:S01]  /*17a0*/  ISETP.GT.U32.AND P5, PT, R23, R14, PT ;  /* 0x0000000e1700720c */ /* 0x000fe20003fa4070 */
[----:B------:R-:W-:Y:S01]  /*17b0*/  IMAD.SHL.U32 R5, R13, 0x10, RZ ;  /* 0x000000100d057824 */ /* 0x000fe200078e00ff */
[----:B------:R-:W-:Y:S01]  /*17c0*/  LOP3.LUT R2, R2, 0xc00, RZ, 0xc0, !PT ;  /* 0x00000c0002027812 */ /* 0x000fe200078ec0ff */
[----:B------:R-:W-:Y:S01]  /*17d0*/  FMUL R6, R29, R6 ;  /* 0x000000061d067220 */ /* 0x000fe20000400000 */
[----:B------:R-:W-:Y:S01]  /*17e0*/  SEL R10, R58, RZ, !P4 ;  /* 0x000000ff3a0a7207 */ /* 0x000fe20006000000 */
[----:B-1----:R-:W-:Y:S01]  /*17f0*/  @!P6 FMUL R26, R26, R26 ;  /* 0x0000001a1a1ae220 */ /* 0x002fe20000400000 */
[----:B------:R-:W-:-:S02]  /*1800*/  ISETP.GT.U32.AND P6, PT, R17, R56, PT ;  /* 0x000000381100720c */ /* 0x000fc40003fc4070 */
[----:B------:R-:W-:Y:S01]  /*1810*/  SEL R42, R42, RZ, P5 ;  /* 0x000000ff2a2a7207 */ /* 0x000fe20002800000 */
[----:B------:R-:W-:Y:S01]  /*1820*/  FMUL R28, R21, R28 ;  /* 0x0000001c151c7220 */ /* 0x000fe20000400000 */
[----:B------:R-:W-:Y:S02]  /*1830*/  ISETP.GT.U32.AND P5, PT, R17, R20, PT ;  /* 0x000000141100720c */ /* 0x000fe40003fa4070 */
[----:B------:R-:W-:Y:S02]  /*1840*/  SEL R20, R27, RZ, !P4 ;  /* 0x000000ff1b147207 */ /* 0x000fe40006000000 */
[----:B------:R-:W-:Y:S01]  /*1850*/  LOP3.LUT R5, R2, 0x1c0, R5, 0xf8, !PT ;  /* 0x000001c002057812 */ /* 0x000fe200078ef805 */
[----:B------:R-:W-:Y:S01]  /*1860*/  FMUL R2, R21, R6 ;  /* 0x0000000615027220 */ /* 0x000fe20000400000 */
[----:B------:R-:W-:Y:S01]  /*1870*/  SEL R10, R10, RZ, P6 ;  /* 0x000000ff0a0a7207 */ /* 0x000fe20003000000 */
[----:B------:R-:W-:Y:S01]  /*1880*/  FMUL R27, R30, R3 ;  /* 0x000000031e1b7220 */ /* 0x000fe20000400000 */
[----:B------:R-:W-:-:S02]  /*1890*/  ISETP.GT.U32.AND P4, PT, R23, R56, PT ;  /* 0x000000381700720c */ /* 0x000fc40003f84070 */
[----:B------:R-:W-:Y:S01]  /*18a0*/  ISETP.GE.AND P6, PT, R9, R15, PT ;  /* 0x0000000f0900720c */ /* 0x000fe20003fc6270 */
[----:B------:R-:W-:Y:S01]  /*18b0*/  FADD R8, -R8, R41 ;  /* 0x0000002908087221 */ /* 0x000fe20000000100 */
[----:B------:R-:W-:Y:S01]  /*18c0*/  SEL R28, R28, RZ, !P3 ;  /* 0x000000ff1c1c7207 */ /* 0x000fe20005800000 */
[----:B------:R-:W-:Y:S01]  /*18d0*/  FMUL R27, R22, R27 ;  /* 0x0000001b161b7220 */ /* 0x000fe20000400000 */
[----:B------:R-:W-:Y:S02]  /*18e0*/  SEL R3, R20, RZ, P4 ;  /* 0x000000ff14037207 */ /* 0x000fe40002000000 */
[----:B------:R-:W-:Y:S02]  /*18f0*/  ISETP.GT.U32.AND P4, PT, R17, R50, PT ;  /* 0x000000321100720c */ /* 0x000fe40003f84070 */
[----:B------:R-:W-:Y:S01]  /*1900*/  SEL R2, R2, RZ, !P6 ;  /* 0x000000ff02027207 */ /* 0x000fe20007000000 */
[----:B------:R-:W-:Y:S01]  /*1910*/  FMUL R31, R31, R4 ;  /* 0x000000041f1f7220 */ /* 0x000fe20000400000 */
[----:B------:R-:W-:Y:S01]  /*1920*/  SEL R6, R28, RZ, P5 ;  /* 0x000000ff1c067207 */ /* 0x000fe20002800000 */
[----:B------:R-:W-:Y:S01]  /*1930*/  FMUL R28, R8, 1.4426950216293334961 ;  /* 0x3fb8aa3b081c7820 */ /* 0x000fe20000400000 */
[----:B------:R-:W-:-:S02]  /*1940*/  SEL R4, R2, RZ, P4 ;  /* 0x000000ff02047207 */ /* 0x000fc40002000000 */
[----:B------:R-:W-:Y:S02]  /*1950*/  ISETP.GT.U32.AND P4, PT, R17, R14, PT ;  /* 0x0000000e1100720c */ /* 0x000fe40003f84070 */
[----:B------:R-:W-:Y:S02]  /*1960*/  SEL R8, R27, RZ, !P3 ;  /* 0x000000ff1b087207 */ /* 0x000fe40005800000 */
[----:B------:R-:W-:Y:S02]  /*1970*/  SEL R46, R46, RZ, P4 ;  /* 0x000000ff2e2e7207 */ /* 0x000fe40002000000 */
[----:B------:R-:W-:Y:S02]  /*1980*/  SEL R8, R8, RZ, P4 ;  /* 0x000000ff08087207 */ /* 0x000fe40002000000 */
[----:B------:R-:W-:Y:S01]  /*1990*/  FSETP.GEU.AND P4, PT, R28, -126, PT ;  /* 0xc2fc00001c00780b */ /* 0x000fe20003f8e000 */
[----:B------:R-:W-:Y:S01]  /*19a0*/  FMUL R31, R22, R31 ;  /* 0x0000001f161f7220 */ /* 0x000fe20000400000 */
[----:B------:R-:W-:Y:S01]  /*19b0*/  FMUL R32, R32, R49 ;  /* 0x0000003120207220 */ /* 0x000fe20000400000 */
[----:B------:R-:W-:Y:S01]  /*19c0*/  ISETP.GT.U32.AND P5, PT, R23, R50, PT ;  /* 0x000000321700720c */ /* 0x000fe20003fa4070 */
[----:B------:R-:W-:-:S02]  /*19d0*/  FMUL R24, R33, R24 ;  /* 0x0000001821187220 */ /* 0x000fc40000400000 */
[----:B------:R-:W-:Y:S01]  /*19e0*/  SEL R9, R31, RZ, !P6 ;  /* 0x000000ff1f097207 */ /* 0x000fe20007000000 */
[----:B------:R-:W-:Y:S01]  /*19f0*/  FMUL R32, R21, R32 ;  /* 0x0000002015207220 */ /* 0x000fe20000400000 */
[----:B------:R-:W-:Y:S01]  /*1a00*/  ISETP.GE.AND P6, PT, R43, R15, PT ;  /* 0x0000000f2b00720c */ /* 0x000fe20003fc6270 */
[----:B------:R-:W-:Y:S01]  /*1a10*/  FMUL R35, R35, R12 ;  /* 0x0000000c23237220 */ /* 0x000fe20000400000 */
[----:B------:R-:W-:-:S03]  /*1a20*/  SEL R9, R9, RZ, P5 ;  /* 0x000000ff09097207 */ /* 0x000fc60002800000 */
[----:B------:R-:W-:Y:S01]  /*1a30*/  @!P4 FMUL R28, R28, 0.5 ;  /* 0x3f0000001c1cc820 */ /* 0x000fe20000400000 */
[----:B------:R-:W-:Y:S01]  /*1a40*/  ISETP.GT.U32.AND P5, PT, R17, R44, PT ;  /* 0x0000002c1100720c */ /* 0x000fe20003fa4070 */
[----:B------:R-:W-:Y:S01]  /*1a50*/  FMUL R24, R21, R24 ;  /* 0x0000001815187220 */ /* 0x000fe20000400000 */
[----:B------:R-:W-:Y:S01]  /*1a60*/  SEL R12, R32, RZ, !P6 ;  /* 0x000000ff200c7207 */ /* 0x000fe20007000000 */
[----:B------:R-:W-:Y:S01]  /*1a70*/  FMUL R25, R34, R25 ;  /* 0x0000001922197220 */ /* 0x000fe20000400000 */
[----:B------:R-:W-:Y:S01]  /*1a80*/  ISETP.GE.AND P3, PT, R19, R15, PT ;  /* 0x0000000f1300720c */ /* 0x000fe20003f66270 */
[----:B------:R-:W1:Y:S01]  /*1a90*/  MUFU.EX2 R28, R28 ;  /* 0x0000001c001c7308 */ /* 0x000e620000000800 */
[----:B------:R-:W-:Y:S01]  /*1aa0*/  SEL R12, R12, RZ, P5 ;  /* 0x000000ff0c0c7207 */ /* 0x000fe20002800000 */
[----:B------:R-:W-:Y:S01]  /*1ab0*/  FMUL R25, R22, R25 ;  /* 0x0000001916197220 */ /* 0x000fe20000400000 */
[----:B------:R-:W-:Y:S02]  /*1ac0*/  ISETP.GT.U32.AND P5, PT, R17, R16, PT ;  /* 0x000000101100720c */ /* 0x000fe40003fa4070 */
[----:B------:R-:W-:Y:S01]  /*1ad0*/  SEL R19, R24, RZ, !P3 ;  /* 0x000000ff18137207 */ /* 0x000fe20005800000 */
[----:B------:R-:W-:Y:S01]  /*1ae0*/  FMUL R36, R36, R47 ;  /* 0x0000002f24247220 */ /* 0x000fe20000400000 */
[----:B------:R-:W-:-:S02]  /*1af0*/  FMUL R35, R22, R35 ;  /* 0x0000002316237220 */ /* 0x000fc40000400000 */
[----:B------:R-:W-:Y:S01]  /*1b00*/  SEL R19, R19, RZ, P5 ;  /* 0x000000ff13137207 */ /* 0x000fe20002800000 */
[----:B------:R-:W-:Y:S01]  /*1b10*/  FMUL R36, R21, R36 ;  /* 0x0000002415247220 */ /* 0x000fe20000400000 */
[----:B------:R-:W-:Y:S02]  /*1b20*/  ISETP.GT.U32.AND P5, PT, R23, R16, PT ;  /* 0x000000101700720c */ /* 0x000fe40003fa4070 */
[----:B------:R-:W-:Y:S01]  /*1b30*/  SEL R16, R25, RZ, !P6 ;  /* 0x000000ff19107207 */ /* 0x000fe20007000000 */
[----:B------:R-:W-:Y:S01]  /*1b40*/  FMUL R25, R38, R7 ;  /* 0x0000000726197220 */ /* 0x000fe20000400000 */
[----:B------:R-:W-:Y:S01]  /*1b50*/  ISETP.GE.AND P6, PT, R18, R15, PT ;  /* 0x0000000f1200720c */ /* 0x000fe20003fc6270 */
[----:B------:R-:W-:Y:S01]  /*1b60*/  IMAD.SHL.U32 R2, R13, 0x4, RZ ;  /* 0x000000040d027824 */ /* 0x000fe200078e00ff */
[----:B------:R-:W-:Y:S01]  /*1b70*/  SEL R35, R35, RZ, !P3 ;  /* 0x000000ff23237207 */ /* 0x000fe20005800000 */
[----:B------:R-:W-:Y:S01]  /*1b80*/  FMUL R25, R22, R25 ;  /* 0x0000001916197220 */ /* 0x000fe20000400000 */
[----:B------:R-:W-:-:S02]  /*1b90*/  ISETP.GT.U32.AND P3, PT, R17, R40, PT ;  /* 0x000000281100720c */ /* 0x000fc40003f64070 */
[----:B------:R-:W-:Y:S02]  /*1ba0*/  SEL R18, R36, RZ, !P6 ;  /* 0x000000ff24127207 */ /* 0x000fe40007000000 */
[----:B------:R-:W-:Y:S01]  /*1bb0*/  LOP3.LUT R20, R2, 0x3fc, RZ, 0xc0, !PT ;  /* 0x000003fc02147812 */ /* 0x000fe200078ec0ff */
[----:B-1----:R-:W-:Y:S01]  /*1bc0*/  @!P4 FMUL R28, R28, R28 ;  /* 0x0000001c1c1cc220 */ /* 0x002fe20000400000 */
[----:B------:R-:W-:Y:S02]  /*1bd0*/  SEL R18, R18, RZ, P3 ;  /* 0x000000ff12127207 */ /* 0x000fe40001800000 */
[----:B------:R-:W-:Y:S02]  /*1be0*/  ISETP.GT.U32.AND P3, PT, R17, R54, PT ;  /* 0x000000361100720c */ /* 0x000fe40003f64070 */
[----:B------:R-:W-:Y:S02]  /*1bf0*/  ISETP.GT.U32.AND P4, PT, R23, R40, PT ;  /* 0x000000281700720c */ /* 0x000fe40003f84070 */
[----:B------:R-:W-:-:S02]  /*1c00*/  SEL R25, R25, RZ, !P6 ;  /* 0x000000ff19197207 */ /* 0x000fc40007000000 */
[C---:B------:R-:W-:Y:S02]  /*1c10*/  LOP3.LUT R17, R20.reuse, 0x400, RZ, 0xfc, !PT ;  /* 0x0000040014117812 */ /* 0x040fe400078efcff */
[----:B------:R-:W-:Y:S02]  /*1c20*/  LOP3.LUT R24, R20, 0x800, RZ, 0xfc, !PT ;  /* 0x0000080014187812 */ /* 0x000fe400078efcff */
[----:B------:R-:W-:Y:S02]  /*1c30*/  SEL R7, R35, RZ, P5 ;  /* 0x000000ff23077207 */ /* 0x000fe40002800000 */
[----:B------:R-:W-:Y:S02]  /*1c40*/  SHF.R.U32.HI R27, RZ, 0x2, R13 ;  /* 0x00000002ff1b7819 */ /* 0x000fe4000001160d */
[C---:B------:R-:W-:Y:S02]  /*1c50*/  ISETP.GT.U32.AND P5, PT, R23.reuse, R44, PT ;  /* 0x0000002c1700720c */ /* 0x040fe40003fa4070 */
[----:B------:R-:W-:-:S02]  /*1c60*/  ISETP.GT.U32.AND P6, PT, R23, R54, PT ;  /* 0x000000361700720c */ /* 0x000fc40003fc4070 */
[----:B------:R-:W-:Y:S02]  /*1c70*/  SEL R23, R25, RZ, P4 ;  /* 0x000000ff19177207 */ /* 0x000fe40002000000 */
[----:B------:R-:W-:Y:S02]  /*1c80*/  SHF.R.U32.HI R25, RZ, 0x2, R17 ;  /* 0x00000002ff197819 */ /* 0x000fe40000011611 */
[----:B------:R-:W-:Y:S02]  /*1c90*/  SHF.R.U32.HI R29, RZ, 0x2, R24 ;  /* 0x00000002ff1d7819 */ /* 0x000fe40000011618 */
[----:B------:R-:W-:Y:S02]  /*1ca0*/  LOP3.LUT R24, R27, 0x3c, RZ, 0xc0, !PT ;  /* 0x0000003c1b187812 */ /* 0x000fe400078ec0ff */
[----:B------:R-:W-:Y:S02]  /*1cb0*/  LOP3.LUT R17, R14, 0x200, R5, 0xfe, !PT ;  /* 0x000002000e117812 */ /* 0x000fe400078efe05 */
[----:B------:R-:W-:-:S02]  /*1cc0*/  LOP3.LUT R27, R25, 0x1f0, RZ, 0xc0, !PT ;  /* 0x000001f0191b7812 */ /* 0x000fc400078ec0ff */
[----:B------:R-:W-:Y:S02]  /*1cd0*/  LEA R25, R24, UR6, 0x2 ;  /* 0x0000000618197c11 */ /* 0x000fe4000f8e10ff */
[----:B------:R-:W-:Y:S01]  /*1ce0*/  SHF.R.U32.HI R17, RZ, 0x2, R17 ;  /* 0x00000002ff117819 */ /* 0x000fe20000011611 */
[----:B------:R-:W-:Y:S01]  /*1cf0*/  FMUL R28, R37, R28 ;  /* 0x0000001c251c7220 */ /* 0x000fe20000400000 */
[----:B------:R-:W-:Y:S01]  /*1d00*/  FMUL R39, R39, R26 ;  /* 0x0000001a27277220 */ /* 0x000fe20000400000 */
[----:B------:R-:W-:Y:S01]  /*1d10*/  IMAD R24, R20, 0x4, R25 ;  /* 0x0000000414187824 */ /* 0x000fe200078e0219 */
[----:B------:R-:W-:Y:S01]  /*1d20*/  LOP3.LUT R25, R17, 0x3f0, RZ, 0xc0, !PT ;  /* 0x000003f011197812 */ /* 0x000fe200078ec0ff */
[----:B------:R-:W-:Y:S01]  /*1d30*/  VIADD R27, R27, UR6 ;  /* 0x000000061b1b7c36 */ /* 0x000fe20008000000 */
[----:B------:R-:W-:Y:S01]  /*1d40*/  LOP3.LUT R14, R14, R5, RZ, 0xfc, !PT ;  /* 0x000000050e0e7212 */ /* 0x000fe200078efcff */
[----:B------:R-:W-:Y:S01]  /*1d50*/  FMUL R28, R21, R28 ;  /* 0x0000001c151c7220 */ /* 0x000fe20000400000 */
[----:B------:R-:W-:Y:S01]  /*1d60*/  ISETP.GE.AND P4, PT, R45, R15, PT ;  /* 0x0000000f2d00720c */ /* 0x000fe20003f86270 */
[----:B------:R-:W-:Y:S01]  /*1d70*/  FMUL R39, R22, R39 ;  /* 0x0000002716277220 */ /* 0x000fe20000400000 */
[----:B------:R-:W-:Y:S01]  /*1d80*/  LOP3.LUT R29, R29, 0x2f0, RZ, 0xc0, !PT ;  /* 0x000002f01d1d7812 */ /* 0x000fe200078ec0ff */
[----:B------:R-:W-:Y:S01]  /*1d90*/  IMAD R17, R20, 0x4, R27 ;  /* 0x0000000414117824 */ /* 0x000fe200078e021b */
[----:B------:R-:W-:Y:S01]  /*1da0*/  LEA.HI R5, R5, UR6, RZ, 0x1e ;  /* 0x0000000605057c11 */ /* 0x000fe2000f8ff0ff */
[----:B------:R-:W-:Y:S01]  /*1db0*/  VIADD R27, R25, UR6 ;  /* 0x00000006191b7c36 */ /* 0x000fe20008000000 */
[----:B------:R-:W-:Y:S01]  /*1dc0*/  SEL R28, R28, RZ, !P4 ;  /* 0x000000ff1c1c7207 */ /* 0x000fe20006000000 */
[----:B------:R-:W-:Y:S01]  /*1dd0*/  VIADD R29, R29, UR6 ;  /* 0x000000061d1d7c36 */ /* 0x000fe20008000000 */
[----:B------:R-:W-:Y:S01]  /*1de0*/  SEL R46, R46, RZ, !P2 ;  /* 0x000000ff2e2e7207 */ /* 0x000fe20005000000 */
[----:B------:R-:W-:Y:S01]  /*1df0*/  IMAD R25, R14, 0x4, R5 ;  /* 0x000000040e197824 */ /* 0x000fe200078e0205 */
[----:B------:R-:W-:Y:S01]  /*1e00*/  SEL R47, R10, RZ, !P2 ;  /* 0x000000ff0a2f7207 */ /* 0x000fe20005000000 */
[----:B------:R-:W-:Y:S01]  /*1e10*/  IMAD R27, R14, 0x4, R27 ;  /* 0x000000040e1b7824 */ /* 0x000fe200078e021b */
[----:B------:R-:W-:-:S02]  /*1e20*/  SEL R39, R39, RZ, !P4 ;  /* 0x000000ff27277207 */ /* 0x000fc40006000000 */
[----:B------:R-:W-:Y:S02]  /*1e30*/  SEL R42, R42, RZ, !P1 ;  /* 0x000000ff2a2a7207 */ /* 0x000fe40004800000 */
[----:B------:R-:W-:Y:S02]  /*1e40*/  SEL R43, R3, RZ, !P1 ;  /* 0x000000ff032b7207 */ /* 0x000fe40004800000 */
[----:B------:R-:W-:Y:S02]  /*1e50*/  SEL R30, R6, RZ, !P2 ;  /* 0x000000ff061e7207 */ /* 0x000fe40005000000 */
[----:B------:R-:W-:Y:S02]  /*1e60*/  SEL R31, R4, RZ, !P2 ;  /* 0x000000ff041f7207 */ /* 0x000fe40005000000 */
[----:B------:R-:W-:Y:S01]  /*1e70*/  SEL R16, R16, RZ, P5 ;  /* 0x000000ff10107207 */ /* 0x000fe20002800000 */
[----:B------:R-:W-:Y:S01]  /*1e80*/  IMAD R20, R20, 0x4, R29 ;  /* 0x0000000414147824 */ /* 0x000fe200078e021d */
[----:B------:R-:W-:Y:S01]  /*1e90*/  SEL R35, R28, RZ, P3 ;  /* 0x000000ff1c237207 */ /* 0x000fe20001800000 */
[----:B------:R-:W-:Y:S01]  /*1ea0*/  STS.64 [R25], R46 ;  /* 0x0000002e19007388 */ /* 0x000fe20000000a00 */
[----:B------:R-:W-:-:S02]  /*1eb0*/  SEL R8, R8, RZ, !P1 ;  /* 0x000000ff08087207 */ /* 0x000fc40004800000 */
[----:B------:R-:W-:Y:S02]  /*1ec0*/  SEL R9, R9, RZ, !P1 ;  /* 0x000000ff09097207 */ /* 0x000fe40004800000 */
[----:B------:R-:W-:Y:S01]  /*1ed0*/  SEL R39, R39, RZ, P6 ;  /* 0x000000ff27277207 */ /* 0x000fe20003000000 */
[----:B------:R-:W-:Y:S01]  /*1ee0*/  STS.64 [R27+0x800], R42 ;  /* 0x0008002a1b007388 */ /* 0x000fe20000000a00 */
[----:B------:R-:W-:Y:S02]  /*1ef0*/  SEL R29, R19, RZ, !P2 ;  /* 0x000000ff131d7207 */ /* 0x000fe40005000000 */
[----:B------:R-:W-:Y:S01]  /*1f00*/  SEL R28, R12, RZ, !P2 ;  /* 0x000000ff0c1c7207 */ /* 0x000fe20005000000 */
[----:B------:R1:W-:Y:S01]  /*1f10*/  STS.64 [R25+0x20], R30 ;  /* 0x0000201e19007388 */ /* 0x0003e20000000a00 */
[----:B------:R-:W-:Y:S02]  /*1f20*/  SEL R33, R7, RZ, !P1 ;  /* 0x000000ff07217207 */ /* 0x000fe40004800000 */
[----:B------:R-:W-:-:S02]  /*1f30*/  SEL R32, R16, RZ, !P1 ;  /* 0x000000ff10207207 */ /* 0x000fc40004800000 */
[----:B------:R-:W-:Y:S02]  /*1f40*/  SEL R34, R18, RZ, !P2 ;  /* 0x000000ff12227207 */ /* 0x000fe40005000000 */
[----:B------:R-:W-:Y:S01]  /*1f50*/  SEL R35, R35, RZ, !P2 ;  /* 0x000000ff23237207 */ /* 0x000fe20005000000 */
[----:B------:R2:W-:Y:S01]  /*1f60*/  STS.64 [R27+0x820], R8 ;  /* 0x000820081b007388 */ /* 0x0005e20000000a00 */
[----:B-1----:R-:W-:Y:S02]  /*1f70*/  SEL R30, R23, RZ, !P1 ;  /* 0x000000ff171e7207 */ /* 0x002fe40004800000 */
[----:B------:R-:W-:Y:S01]  /*1f80*/  SEL R31, R39, RZ, !P1 ;  /* 0x000000ff271f7207 */ /* 0x000fe20004800000 */
[----:B------:R-:W-:Y:S04]  /*1f90*/  STS.64 [R25+0x40], R28 ;  /* 0x0000401c19007388 */ /* 0x000fe80000000a00 */
[----:B------:R-:W-:Y:S01]  /*1fa0*/  STS.64 [R27+0x840], R32 ;  /* 0x000840201b007388 */ /* 0x000fe20000000a00 */
[----:B--2---:R-:W1:Y:S03]  /*1fb0*/  LDC.64 R8, c[0x0][0x228] ;  /* 0x00008a00ff087b82 */ /* 0x004e660000000a00 */
[----:B------:R-:W-:Y:S04]  /*1fc0*/  STS.64 [R25+0x60], R34 ;  /* 0x0000602219007388 */ /* 0x000fe80000000a00 */
[----:B------:R-:W-:Y:S01]  /*1fd0*/  STS.64 [R27+0x860], R30 ;  /* 0x0008601e1b007388 */ /* 0x000fe20000000a00 */
[----:B------:R-:W-:Y:S01]  /*1fe0*/  BAR.SYNC.DEFER_BLOCKING 0x0 ;  /* 0x0000000000007b1d */ /* 0x000fe20000010000 */
[--C-:B------:R-:W-:Y:S01]  /*1ff0*/  SHF.R.U32.HI R12, RZ, 0x4, R13.reuse ;  /* 0x00000004ff0c7819 */ /* 0x100fe2000001160d */
[----:B------:R-:W-:Y:S01]  /*2000*/  IMAD.SHL.U32 R3, R0, 0x40, RZ ;  /* 0x0000004000037824 */ /* 0x000fe200078e00ff */
[----:B------:R-:W-:-:S02]  /*2010*/  SHF.R.U32.HI R10, RZ, 0x4, R13 ;  /* 0x00000004ff0a7819 */ /* 0x000fc4000001160d */
[----:B------:R-:W-:Y:S01]  /*2020*/  SGXT.U32 R0, R12, 0x4 ;  /* 0x000000040c00781a */ /* 0x000fe20000000000 */
[----:B------:R2:W3:Y:S04]  /*2030*/  LDS.128 R4, [R24] ;  /* 0x0000000018047984 */ /* 0x0004e80000000c00 */
[----:B------:R-:W4:Y:S04]  /*2040*/  LDS.128 R16, [R17+0x1000] ;  /* 0x0010000011107984 */ /* 0x000f280000000c00 */
[----:B------:R-:W3:Y:S01]  /*2050*/  LDS.128 R20, [R20+0x2000] ;  /* 0x0020000014147984 */ /* 0x000ee20000000c00 */
[----:B------:R-:W-:Y:S01]  /*2060*/  LOP3.LUT R14, R10, 0x30, R11, 0xfe, !PT ;  /* 0x000000300a0e7812 */ /* 0x000fe200078efe0b */
[----:B------:R-:W-:Y:S01]  /*2070*/  VIADD R10, R2, 0xc00 ;  /* 0x00000c00020a7836 */ /* 0x000fe20000000000 */
[----:B------:R-:W-:Y:S01]  /*2080*/  LOP3.LUT R0, R0, R11, RZ, 0xfc, !PT ;  /* 0x0000000b00007212 */ /* 0x000fe200078efcff */
[----:B-1----:R-:W-:-:S03]  /*2090*/  IMAD.WIDE R8, R3, 0x4, R8 ;  /* 0x0000000403087825 */ /* 0x002fc600078e0208 */
[----:B------:R-:W-:Y:S02]  /*20a0*/  SHF.R.U32.HI R10, RZ, 0x2, R10 ;  /* 0x00000002ff0a7819 */ /* 0x000fe4000001160a */
[C---:B------:R-:W-:Y:S02]  /*20b0*/  LOP3.LUT R12, R0.reuse, 0x10, RZ, 0xfc, !PT ;  /* 0x00000010000c7812 */ /* 0x040fe400078efcff */
[C---:B--2---:R-:W-:Y:S02]  /*20c0*/  LOP3.LUT R24, R0.reuse, 0x20, RZ, 0xfc, !PT ;  /* 0x0000002000187812 */ /* 0x044fe400078efcff */
[-C--:B------:R-:W-:Y:S02]  /*20d0*/  ISETP.LT.AND P1, PT, R0, R15.reuse, P0 ;  /* 0x0000000f0000720c */ /* 0x080fe40000721270 */
[----:B------:R-:W-:Y:S01]  /*20e0*/  LOP3.LUT R26, R10, 0x3f0, RZ, 0xc0, !PT ;  /* 0x000003f00a1a7812 */ /* 0x000fe200078ec0ff */
[----:B------:R-:W-:Y:S01]  /*20f0*/  IMAD.WIDE R10, R0, 0x2000, R8 ;  /* 0x00002000000a7825 */ /* 0x000fe200078e0208 */
[----:B------:R-:W-:-:S02]  /*2100*/  ISETP.LT.AND P2, PT, R12, R15, P0 ;  /* 0x0000000f0c00720c */ /* 0x000fc40000741270 */
[-C--:B------:R-:W-:Y:S01]  /*2110*/  ISETP.LT.AND P3, PT, R24, R15.reuse, P0 ;  /* 0x0000000f1800720c */ /* 0x080fe20000761270 */
[--C-:B------:R-:W-:Y:S01]  /*2120*/  IMAD.WIDE R12, R12, 0x2000, R8.reuse ;  /* 0x000020000c0c7825 */ /* 0x100fe200078e0208 */
[----:B------:R-:W-:Y:S02]  /*2130*/  LOP3.LUT R3, R2, 0x3c, RZ, 0xc0, !PT ;  /* 0x0000003c02037812 */ /* 0x000fe400078ec0ff */
[----:B------:R-:W-:Y:S01]  /*2140*/  ISETP.LT.AND P0, PT, R14, R15, P0 ;  /* 0x0000000f0e00720c */ /* 0x000fe20000701270 */
[----:B------:R-:W-:-:S04]  /*2150*/  IMAD.WIDE R24, R24, 0x2000, R8 ;  /* 0x0000200018187825 */ /* 0x000fc800078e0208 */
[----:B------:R-:W-:-:S04]  /*2160*/  IMAD.WIDE.U32 R10, R3, 0x4, R10 ;  /* 0x00000004030a7825 */ /* 0x000fc800078e000a */
[C---:B------:R-:W-:Y:S01]  /*2170*/  IMAD.WIDE.U32 R12, R3.reuse, 0x4, R12 ;  /* 0x00000004030c7825 */ /* 0x040fe200078e000c */
[----:B---3--:R1:W-:Y:S03]  /*2180*/  @P1 STG.E.128 desc[UR16][R10.64], R4 ;  /* 0x000000040a001986 */ /* 0x0083e6000c101d10 */
[----:B------:R-:W-:Y:S01]  /*2190*/  IMAD.WIDE.U32 R24, R3, 0x4, R24 ;  /* 0x0000000403187825 */ /* 0x000fe200078e0018 */
[----:B----4-:R1:W-:Y:S03]  /*21a0*/  @P2 STG.E.128 desc[UR16][R12.64], R16 ;  /* 0x000000100c002986 */ /* 0x0103e6000c101d10 */
[----:B------:R-:W-:Y:S01]  /*21b0*/  VIADD R15, R26, UR6 ;  /* 0x000000061a0f7c36 */ /* 0x000fe20008000000 */
[----:B------:R1:W-:Y:S03]  /*21c0*/  @P3 STG.E.128 desc[UR16][R24.64], R20 ;  /* 0x0000001418003986 */ /* 0x0003e6000c101d10 */
[----:B------:R-:W-:Y:S01]  /*21d0*/  IMAD R15, R2, 0x4, R15 ;  /* 0x00000004020f7824 */ /* 0x000fe200078e020f */
[----:B------:R-:W-:Y:S06]  /*21e0*/  @!P0 EXIT ;  /* 0x000000000000894d */ /* 0x000fec0003800000 */
[----:B-1----:R-:W1:Y:S01]  /*21f0*/  LDS.128 R4, [R15+0x3000] ;  /* 0x003000000f047984 */ /* 0x002e620000000c00 */
[----:B------:R-:W-:-:S04]  /*2200*/  IMAD.WIDE R8, R14, 0x2000, R8 ;  /* 0x000020000e087825 */ /* 0x000fc800078e0208 */
[----:B------:R-:W-:-:S05]  /*2210*/  IMAD.WIDE.U32 R8, R3, 0x4, R8 ;  /* 0x0000000403087825 */ /* 0x000fca00078e0008 */
[----:B-1----:R-:W-:Y:S01]  /*2220*/  STG.E.128 desc[UR16][R8.64], R4 ;  /* 0x0000000408007986 */ /* 0x002fe2000c101d10 */
[----:B------:R-:W-:Y:S05]  /*2230*/  EXIT ;  /* 0x000000000000794d */ /* 0x000fea0003800000 */
.L_x_1:
[----:B------:R-:W-:-:S00]  /*2240*/  BRA `(.L_x_1) ;  /* 0xfffffffc00fc7947 */ /* 0x000fc0000383ffff */
[----:B------:R-:W-:-:S00]  /*2250*/  NOP ;  /* 0x0000000000007918 */ /* 0x000fc00000000000 */
        /* <DEDUP_REMOVED lines=10> */
.L_x_2:


//--------------------- .nv.shared.chunk_scaled_dot_kkt_fwd_kernel --------------------------
	.section	.nv.shared.chunk_scaled_dot_kkt_fwd_kernel,"aw",@nobits
	.sectionflags	@""
	.align	16
	.zero		1024


//--------------------- .nv.shared.reserved.0     --------------------------
	.section	.nv.shared.reserved.0,"aw",@nobits
	.weak		__nv_reservedSMEM_offset_0_alias
	.size		__nv_reservedSMEM_offset_0_alias, 0, 0
	.other		__nv_reservedSMEM_offset_0_alias,@"STO_CUDA_RESERVED_SHARED STV_DEFAULT"
__nv_reservedSMEM_offset_0_alias:
	.zero		0


//--------------------- .nv.constant0.chunk_scaled_dot_kkt_fwd_kernel --------------------------
	.section	.nv.constant0.chunk_scaled_dot_kkt_fwd_kernel,"a",@progbits
	.sectionflags	@""
	.align	4
.nv.constant0.chunk_scaled_dot_kkt_fwd_kernel:
	.zero		576


//--------------------- SYMBOLS --------------------------

	.type		.nv.reservedSmem.offset0,@object
	.size		.nv.reservedSmem.offset0,0x4
